	.target	sm_100a

	.elftype	@"ET_EXEC"


//--------------------- .note.nv.tkinfo           --------------------------
	.section	.note.nv.tkinfo,"",@"SHT_NOTE"
	.sectionflags	@"SHF_NOTE_NV_TKINFO"
	.tkinfo
        /*0018*/ 	.word	0x00000002
        /*0030*/ 	.string	""
        /*0030*/ 	.string	"ptxas"
        /*0030*/ 	.string	"Cuda compilation tools, release 13.0, V13.0.88"
        /*0030*/ 	.string	"Build cuda_13.0.r13.0/compiler.36424714_0"
        /*0030*/ 	.string	"-arch sm_100a -m 64 "



//--------------------- .note.nv.cuinfo           --------------------------
	.section	.note.nv.cuinfo,"",@"SHT_NOTE"
	.sectionflags	@"SHF_NOTE_NV_CUINFO"
        /*0018*/ 	.short	0x0002
        /*001a*/ 	.short	0x0064
        /*001c*/ 	.short	0x0082
	.zero		2


//--------------------- .nv.info                  --------------------------
	.section	.nv.info,"",@"SHT_CUDA_INFO"
	.align	4


	//----- nvinfo : EIATTR_REGCOUNT
	.align		4
        /*0000*/ 	.byte	0x04, 0x2f
        /*0002*/ 	.short	(.L_20 - .L_19)
	.align		4
.L_19:
        /*0004*/ 	.word	index@(_ZN7cutlass13device_kernelINS_4gemm6kernel13GemmUniversalIN4cute5tupleIJiiiiEEENS1_10collective13CollectiveMmaINS1_35MainloopSm100TmaUmmaWarpSpecializedILi16ELi2ELi4ENS5_IJNS4_1CILi2EEENSA_ILi1EEESC_EEEEENS5_IJNSA_ILi128EEENSA_ILi256EEENSA_ILi64EEEEEENS_12float_e4m3_tENS5_IJlSC_lEEESJ_SK_NS4_8TiledMMAINS4_8MMA_AtomIJNS4_10MMA_TraitsINS4_25SM100_MMA_F8F6F4_2x1SM_SSEJSJ_SJ_fSF_SG_NS4_17integral_constantINS4_4UMMA5MajorELSR_0EEESS_NSP_INSQ_7ScaleInELST_0EEESU_EEEEEENS4_6LayoutINS5_IJSC_SC_SC_EEENS5_IJNSA_ILi0EEESZ_SZ_EEEEENS5_IJNS4_10UnderscoreES12_S12_EEEEENS4_18SM100_TMA_2SM_LOADENS4_14ComposedLayoutINS4_7SwizzleILi2ELi4ELi3EEENS4_18smem_ptr_flag_bitsILi8EEENSX_INS5_IJNSA_ILi8EEESH_EEENS5_IJSH_SC_EEEEEEEvNS4_8identityES15_S1F_vS1G_EENS_8epilogue10collective18CollectiveEpilogueINS1I_23Sm100TmaWarpSpecializedILi4ELi2ELi32ELb0ELb0EEEJNS5_IJSH_SG_SH_EEENS5_IJNSX_ISH_SC_EENSX_INS5_IJNSA_ILi32EEESB_EEENS5_IJSC_SF_EEEEEEEESJ_SK_SJ_SK_NS1I_6fusion15FusionCallbacksIS1M_NS1U_17LinearCombinationISJ_fSJ_fLNS_15FloatRoundStyleE2EEES1N_S1T_JEEENS4_5SM1004TMEM4LOAD26SM100_TMEM_LOAD_32dp32b32xENS4_13SM90_TMA_LOADENS16_INS17_ILi1ELi4ELi3EEES1A_NSX_INS5_IJS1B_S1P_EEENS5_IJS1P_SC_EEEEEEENS4_39AutoVectorizingCopyWithAssumedAlignmentILi128EEENS4_14SM90_TMA_STOREES29_S2B_S2B_EEEvvEEEEvNT_6ParamsE)
        /*0008*/ 	.word	0x00000078


	//----- nvinfo : EIATTR_FRAME_SIZE
	.align		4
.L_20:
        /*000c*/ 	.byte	0x04, 0x11
        /*000e*/ 	.short	(.L_22 - .L_21)
	.align		4
.L_21:
        /*0010*/ 	.word	index@($__internal_2_$__cuda_sm10x_tcgen05_guardrail_trap_unallocated_columns_being_dealloced)
        /*0014*/ 	.word	0x00000000


	//----- nvinfo : EIATTR_FRAME_SIZE
	.align		4
.L_22:
        /*0018*/ 	.byte	0x04, 0x11
        /*001a*/ 	.short	(.L_24 - .L_23)
	.align		4
.L_23:
        /*001c*/ 	.word	index@($__internal_1_$__cuda_sm10x_tcgen05_guardrail_trap_phase_invalid_during_alloc)
        /*0020*/ 	.word	0x00000000


	//----- nvinfo : EIATTR_FRAME_SIZE
	.align		4
.L_24:
        /*0024*/ 	.byte	0x04, 0x11
        /*0026*/ 	.short	(.L_26 - .L_25)
	.align		4
.L_25:
        /*0028*/ 	.word	index@($__internal_0_$__cuda_sm10x_tcgen05_guardrail_trap_col_being_dealloced_not_returned_by_alloc)
        /*002c*/ 	.word	0x00000000


	//----- nvinfo : EIATTR_FRAME_SIZE
	.align		4
.L_26:
        /*0030*/ 	.byte	0x04, 0x11
        /*0032*/ 	.short	(.L_28 - .L_27)
	.align		4
.L_27:
        /*0034*/ 	.word	index@(_ZN7cutlass13device_kernelINS_4gemm6kernel13GemmUniversalIN4cute5tupleIJiiiiEEENS1_10collective13CollectiveMmaINS1_35MainloopSm100TmaUmmaWarpSpecializedILi16ELi2ELi4ENS5_IJNS4_1CILi2EEENSA_ILi1EEESC_EEEEENS5_IJNSA_ILi128EEENSA_ILi256EEENSA_ILi64EEEEEENS_12float_e4m3_tENS5_IJlSC_lEEESJ_SK_NS4_8TiledMMAINS4_8MMA_AtomIJNS4_10MMA_TraitsINS4_25SM100_MMA_F8F6F4_2x1SM_SSEJSJ_SJ_fSF_SG_NS4_17integral_constantINS4_4UMMA5MajorELSR_0EEESS_NSP_INSQ_7ScaleInELST_0EEESU_EEEEEENS4_6LayoutINS5_IJSC_SC_SC_EEENS5_IJNSA_ILi0EEESZ_SZ_EEEEENS5_IJNS4_10UnderscoreES12_S12_EEEEENS4_18SM100_TMA_2SM_LOADENS4_14ComposedLayoutINS4_7SwizzleILi2ELi4ELi3EEENS4_18smem_ptr_flag_bitsILi8EEENSX_INS5_IJNSA_ILi8EEESH_EEENS5_IJSH_SC_EEEEEEEvNS4_8identityES15_S1F_vS1G_EENS_8epilogue10collective18CollectiveEpilogueINS1I_23Sm100TmaWarpSpecializedILi4ELi2ELi32ELb0ELb0EEEJNS5_IJSH_SG_SH_EEENS5_IJNSX_ISH_SC_EENSX_INS5_IJNSA_ILi32EEESB_EEENS5_IJSC_SF_EEEEEEEESJ_SK_SJ_SK_NS1I_6fusion15FusionCallbacksIS1M_NS1U_17LinearCombinationISJ_fSJ_fLNS_15FloatRoundStyleE2EEES1N_S1T_JEEENS4_5SM1004TMEM4LOAD26SM100_TMEM_LOAD_32dp32b32xENS4_13SM90_TMA_LOADENS16_INS17_ILi1ELi4ELi3EEES1A_NSX_INS5_IJS1B_S1P_EEENS5_IJS1P_SC_EEEEEEENS4_39AutoVectorizingCopyWithAssumedAlignmentILi128EEENS4_14SM90_TMA_STOREES29_S2B_S2B_EEEvvEEEEvNT_6ParamsE)
        /*0038*/ 	.word	0x00000000


	//----- nvinfo : EIATTR_MIN_STACK_SIZE
	.align		4
.L_28:
        /*003c*/ 	.byte	0x04, 0x12
        /*003e*/ 	.short	(.L_30 - .L_29)
	.align		4
.L_29:
        /*0040*/ 	.word	index@(_ZN7cutlass13device_kernelINS_4gemm6kernel13GemmUniversalIN4cute5tupleIJiiiiEEENS1_10collective13CollectiveMmaINS1_35MainloopSm100TmaUmmaWarpSpecializedILi16ELi2ELi4ENS5_IJNS4_1CILi2EEENSA_ILi1EEESC_EEEEENS5_IJNSA_ILi128EEENSA_ILi256EEENSA_ILi64EEEEEENS_12float_e4m3_tENS5_IJlSC_lEEESJ_SK_NS4_8TiledMMAINS4_8MMA_AtomIJNS4_10MMA_TraitsINS4_25SM100_MMA_F8F6F4_2x1SM_SSEJSJ_SJ_fSF_SG_NS4_17integral_constantINS4_4UMMA5MajorELSR_0EEESS_NSP_INSQ_7ScaleInELST_0EEESU_EEEEEENS4_6LayoutINS5_IJSC_SC_SC_EEENS5_IJNSA_ILi0EEESZ_SZ_EEEEENS5_IJNS4_10UnderscoreES12_S12_EEEEENS4_18SM100_TMA_2SM_LOADENS4_14ComposedLayoutINS4_7SwizzleILi2ELi4ELi3EEENS4_18smem_ptr_flag_bitsILi8EEENSX_INS5_IJNSA_ILi8EEESH_EEENS5_IJSH_SC_EEEEEEEvNS4_8identityES15_S1F_vS1G_EENS_8epilogue10collective18CollectiveEpilogueINS1I_23Sm100TmaWarpSpecializedILi4ELi2ELi32ELb0ELb0EEEJNS5_IJSH_SG_SH_EEENS5_IJNSX_ISH_SC_EENSX_INS5_IJNSA_ILi32EEESB_EEENS5_IJSC_SF_EEEEEEEESJ_SK_SJ_SK_NS1I_6fusion15FusionCallbacksIS1M_NS1U_17LinearCombinationISJ_fSJ_fLNS_15FloatRoundStyleE2EEES1N_S1T_JEEENS4_5SM1004TMEM4LOAD26SM100_TMEM_LOAD_32dp32b32xENS4_13SM90_TMA_LOADENS16_INS17_ILi1ELi4ELi3EEES1A_NSX_INS5_IJS1B_S1P_EEENS5_IJS1P_SC_EEEEEEENS4_39AutoVectorizingCopyWithAssumedAlignmentILi128EEENS4_14SM90_TMA_STOREES29_S2B_S2B_EEEvvEEEEvNT_6ParamsE)
        /*0044*/ 	.word	0x00000000
.L_30:


//--------------------- .nv.compat                --------------------------
	.section	.nv.compat,"",@"SHT_CUDA_COMPAT_INFO"
	.align	4
        /*0000*/ 	.byte	0x02, 0x09, 0x01, 0x00, 0x02, 0x02, 0x02, 0x00, 0x02, 0x05, 0x05, 0x00, 0x03, 0x07, 0x01, 0x01
        /*0010*/ 	.byte	0x02, 0x03, 0x01, 0x00, 0x02, 0x06, 0x01, 0x00, 0x04, 0x0b, 0x08, 0x00, 0x09, 0x00, 0x00, 0x00
        /*0020*/ 	.byte	0x00, 0x00, 0x00, 0x00


//--------------------- .nv.info._ZN7cutlass13device_kernelINS_4gemm6kernel13GemmUniversalIN4cute5tupleIJiiiiEEENS1_10collective13CollectiveMmaINS1_35MainloopSm100TmaUmmaWarpSpecializedILi16ELi2ELi4ENS5_IJNS4_1CILi2EEENSA_ILi1EEESC_EEEEENS5_IJNSA_ILi128EEENSA_ILi256EEENSA_ILi64EEEEEENS_12float_e4m3_tENS5_IJlSC_lEEESJ_SK_NS4_8TiledMMAINS4_8MMA_AtomIJNS4_10MMA_TraitsINS4_25SM100_MMA_F8F6F4_2x1SM_SSEJSJ_SJ_fSF_SG_NS4_17integral_constantINS4_4UMMA5MajorELSR_0EEESS_NSP_INSQ_7ScaleInELST_0EEESU_EEEEEENS4_6LayoutINS5_IJSC_SC_SC_EEENS5_IJNSA_ILi0EEESZ_SZ_EEEEENS5_IJNS4_10UnderscoreES12_S12_EEEEENS4_18SM100_TMA_2SM_LOADENS4_14ComposedLayoutINS4_7SwizzleILi2ELi4ELi3EEENS4_18smem_ptr_flag_bitsILi8EEENSX_INS5_IJNSA_ILi8EEESH_EEENS5_IJSH_SC_EEEEEEEvNS4_8identityES15_S1F_vS1G_EENS_8epilogue10collective18CollectiveEpilogueINS1I_23Sm100TmaWarpSpecializedILi4ELi2ELi32ELb0ELb0EEEJNS5_IJSH_SG_SH_EEENS5_IJNSX_ISH_SC_EENSX_INS5_IJNSA_ILi32EEESB_EEENS5_IJSC_SF_EEEEEEEESJ_SK_SJ_SK_NS1I_6fusion15FusionCallbacksIS1M_NS1U_17LinearCombinationISJ_fSJ_fLNS_15FloatRoundStyleE2EEES1N_S1T_JEEENS4_5SM1004TMEM4LOAD26SM100_TMEM_LOAD_32dp32b32xENS4_13SM90_TMA_LOADENS16_INS17_ILi1ELi4ELi3EEES1A_NSX_INS5_IJS1B_S1P_EEENS5_IJS1P_SC_EEEEEEENS4_39AutoVectorizingCopyWithAssumedAlignmentILi128EEENS4_14SM90_TMA_STOREES29_S2B_S2B_EEEvvEEEEvNT_6ParamsE --------------------------
	.section	.nv.info._ZN7cutlass13device_kernelINS_4gemm6kernel13GemmUniversalIN4cute5tupleIJiiiiEEENS1_10collective13CollectiveMmaINS1_35MainloopSm100TmaUmmaWarpSpecializedILi16ELi2ELi4ENS5_IJNS4_1CILi2EEENSA_ILi1EEESC_EEEEENS5_IJNSA_ILi128EEENSA_ILi256EEENSA_ILi64EEEEEENS_12float_e4m3_tENS5_IJlSC_lEEESJ_SK_NS4_8TiledMMAINS4_8MMA_AtomIJNS4_10MMA_TraitsINS4_25SM100_MMA_F8F6F4_2x1SM_SSEJSJ_SJ_fSF_SG_NS4_17integral_constantINS4_4UMMA5MajorELSR_0EEESS_NSP_INSQ_7ScaleInELST_0EEESU_EEEEEENS4_6LayoutINS5_IJSC_SC_SC_EEENS5_IJNSA_ILi0EEESZ_SZ_EEEEENS5_IJNS4_10UnderscoreES12_S12_EEEEENS4_18SM100_TMA_2SM_LOADENS4_14ComposedLayoutINS4_7SwizzleILi2ELi4ELi3EEENS4_18smem_ptr_flag_bitsILi8EEENSX_INS5_IJNSA_ILi8EEESH_EEENS5_IJSH_SC_EEEEEEEvNS4_8identityES15_S1F_vS1G_EENS_8epilogue10collective18CollectiveEpilogueINS1I_23Sm100TmaWarpSpecializedILi4ELi2ELi32ELb0ELb0EEEJNS5_IJSH_SG_SH_EEENS5_IJNSX_ISH_SC_EENSX_INS5_IJNSA_ILi32EEESB_EEENS5_IJSC_SF_EEEEEEEESJ_SK_SJ_SK_NS1I_6fusion15FusionCallbacksIS1M_NS1U_17LinearCombinationISJ_fSJ_fLNS_15FloatRoundStyleE2EEES1N_S1T_JEEENS4_5SM1004TMEM4LOAD26SM100_TMEM_LOAD_32dp32b32xENS4_13SM90_TMA_LOADENS16_INS17_ILi1ELi4ELi3EEES1A_NSX_INS5_IJS1B_S1P_EEENS5_IJS1P_SC_EEEEEEENS4_39AutoVectorizingCopyWithAssumedAlignmentILi128EEENS4_14SM90_TMA_STOREES29_S2B_S2B_EEEvvEEEEvNT_6ParamsE,"",@"SHT_CUDA_INFO"
	.sectionflags	@""
	.align	4


	//----- nvinfo : EIATTR_CUDA_API_VERSION
	.align		4
        /*0000*/ 	.byte	0x04, 0x37
        /*0002*/ 	.short	(.L_32 - .L_31)
.L_31:
        /*0004*/ 	.word	0x00000082


	//----- nvinfo : EIATTR_KPARAM_INFO
	.align		4
.L_32:
        /*0008*/ 	.byte	0x04, 0x17
        /*000a*/ 	.short	(.L_34 - .L_33)
.L_33:
        /*000c*/ 	.word	0x00000000
        /*0010*/ 	.short	0x0000
        /*0012*/ 	.short	0x0000
        /*0014*/ 	.byte	0x00, 0xf0, 0x01, 0x20


	//----- nvinfo : EIATTR_AT_ENTRY_FRAGMENTS
	.align		4
.L_34:
        /*0018*/ 	.byte	0x04, 0x4f
        /*001a*/ 	.short	(.L_36 - .L_35)


	//   ....[0]....
.L_35:
        /*001c*/ 	.word	0x00000007


	//----- nvinfo : EIATTR_RESERVED_SMEM_USED
	.align		4
.L_36:
        /*0020*/ 	.byte	0x01, 0x41
	.zero		2


	//----- nvinfo : EIATTR_SPARSE_MMA_MASK
	.align		4
        /*0024*/ 	.byte	0x03, 0x50
        /*0026*/ 	.short	0x0000


	//----- nvinfo : EIATTR_TCGEN05_2CTA_USED
	.align		4
        /*0028*/ 	.byte	0x01, 0x52
	.zero		2


	//----- nvinfo : EIATTR_MAXREG_COUNT
	.align		4
        /*002c*/ 	.byte	0x03, 0x1b
        /*002e*/ 	.short	0x00ff


	//----- nvinfo : EIATTR_NUM_BARRIERS
	.align		4
        /*0030*/ 	.byte	0x02, 0x4c
        /*0032*/ 	.byte	0x07
	.zero		1


	//----- nvinfo : EIATTR_EXTERNS
	.align		4
        /*0034*/ 	.byte	0x04, 0x0f
        /*0036*/ 	.short	(.L_38 - .L_37)


	//   ....[0]....
	.align		4
.L_37:
        /*0038*/ 	.word	index@(__assertfail)


	//----- nvinfo : EIATTR_MERCURY_ISA_VERSION
	.align		4
.L_38:
        /*003c*/ 	.byte	0x03, 0x5f
        /*003e*/ 	.short	0x0101


	//----- nvinfo : EIATTR_INT_WARP_WIDE_INSTR_OFFSETS
	.align		4
        /*0040*/ 	.byte	0x04, 0x31
        /*0042*/ 	.short	(.L_40 - .L_39)


	//   ....[0]....
.L_39:
        /*0044*/ 	.word	0x00000ec0


	//   ....[1]....
        /*0048*/ 	.word	0x00000f60


	//   ....[2]....
        /*004c*/ 	.word	0x000022c0


	//   ....[3]....
        /*0050*/ 	.word	0x00004770


	//   ....[4]....
        /*0054*/ 	.word	0x000047a0


	//   ....[5]....
        /*0058*/ 	.word	0x000047f0


	//   ....[6]....
        /*005c*/ 	.word	0x00005110


	//   ....[7]....
        /*0060*/ 	.word	0x00005130


	//   ....[8]....
        /*0064*/ 	.word	0x00005210


	//   ....[9]....
        /*0068*/ 	.word	0x000052d0


	//   ....[10]....
        /*006c*/ 	.word	0x000052f0


	//   ....[11]....
        /*0070*/ 	.word	0x000053c0


	//   ....[12]....
        /*0074*/ 	.word	0x000054b0


	//   ....[13]....
        /*0078*/ 	.word	0x000054d0


	//   ....[14]....
        /*007c*/ 	.word	0x000055d0


	//   ....[15]....
        /*0080*/ 	.word	0x00005780


	//   ....[16]....
        /*0084*/ 	.word	0x00005790


	//   ....[17]....
        /*0088*/ 	.word	0x00005920


	//----- nvinfo : EIATTR_COOP_GROUP_MASK_REGIDS
	.align		4
.L_40:
        /*008c*/ 	.byte	0x04, 0x29
        /*008e*/ 	.short	(.L_42 - .L_41)


	//   ....[0]....
.L_41:
        /*0090*/ 	.word	0xffffffff


	//   ....[1]....
        /*0094*/ 	.word	0xffffffff


	//   ....[2]....
        /*0098*/ 	.word	0xffffffff


	//   ....[3]....
        /*009c*/ 	.word	0xffffffff


	//   ....[4]....
        /*00a0*/ 	.word	0xffffffff


	//   ....[5]....
        /*00a4*/ 	.word	0xffffffff


	//   ....[6]....
        /*00a8*/ 	.word	0xffffffff


	//   ....[7]....
        /*00ac*/ 	.word	0xffffffff


	//   ....[8]....
        /*00b0*/ 	.word	0xffffffff


	//   ....[9]....
        /*00b4*/ 	.word	0xffffffff


	//   ....[10]....
        /*00b8*/ 	.word	0xffffffff


	//   ....[11]....
        /*00bc*/ 	.word	0xffffffff


	//   ....[12]....
        /*00c0*/ 	.word	0xffffffff


	//   ....[13]....
        /*00c4*/ 	.word	0xffffffff


	//----- nvinfo : EIATTR_COOP_GROUP_INSTR_OFFSETS
	.align		4
.L_42:
        /*00c8*/ 	.byte	0x04, 0x28
        /*00ca*/ 	.short	(.L_44 - .L_43)


	//   ....[0]....
.L_43:
        /*00cc*/ 	.word	0x000000c0


	//   ....[1]....
        /*00d0*/ 	.word	0x00000500


	//   ....[2]....
        /*00d4*/ 	.word	0x00000830


	//   ....[3]....
        /*00d8*/ 	.word	0x000009c0


	//   ....[4]....
        /*00dc*/ 	.word	0x00000ab0


	//   ....[5]....
        /*00e0*/ 	.word	0x00000c10


	//   ....[6]....
        /*00e4*/ 	.word	0x00000da0


	//   ....[7]....
        /*00e8*/ 	.word	0x00000fe0


	//   ....[8]....
        /*00ec*/ 	.word	0x000021a0


	//   ....[9]....
        /*00f0*/ 	.word	0x00003640


	//   ....[10]....
        /*00f4*/ 	.word	0x00003b10


	//   ....[11]....
        /*00f8*/ 	.word	0x00003b40


	//   ....[12]....
        /*00fc*/ 	.word	0x00004680


	//   ....[13]....
        /*0100*/ 	.word	0x00004890


	//----- nvinfo : EIATTR_VRC_CTA_INIT_COUNT
	.align		4
.L_44:
        /*0104*/ 	.byte	0x02, 0x4a
        /*0106*/ 	.byte	0x80
	.zero		1


	//----- nvinfo : EIATTR_SYSCALL_OFFSETS
	.align		4
        /*0108*/ 	.byte	0x04, 0x46
        /*010a*/ 	.short	(.L_46 - .L_45)


	//   ....[0]....
.L_45:
        /*010c*/ 	.word	0x000063b0


	//   ....[1]....
        /*0110*/ 	.word	0x000064f0


	//   ....[2]....
        /*0114*/ 	.word	0x00006cf0


	//   ....[3]....
        /*0118*/ 	.word	0x00007ae0


	//   ....[4]....
        /*011c*/ 	.word	0x00008880


	//   ....[5]....
        /*0120*/ 	.word	0x00009640


	//----- nvinfo : EIATTR_MBARRIER_INSTR_OFFSETS
	.align		4
.L_46:
        /*0124*/ 	.byte	0x04, 0x39
        /*0126*/ 	.short	(.L_48 - .L_47)


	//   ....[0]....
.L_47:
        /*0128*/ 	.word	0x00000610
        /*012c*/ 	.word	0x000000ff
        /*0130*/ 	.word	0x00000000
        /*0134*/ 	.short	0x0100
        /*0136*/ 	.byte	0x08
	.zero		1


	//   ....[1]....
        /*0138*/ 	.word	0x00000620
        /*013c*/ 	.word	0x000000ff
        /*0140*/ 	.word	0x00000080
        /*0144*/ 	.short	0x0100
        /*0146*/ 	.byte	0x08
	.zero		1


	//   ....[2]....
        /*0148*/ 	.word	0x00000630
        /*014c*/ 	.word	0x000000ff
        /*0150*/ 	.word	0x00000008
        /*0154*/ 	.short	0x0100
        /*0156*/ 	.byte	0x08
	.zero		1


	//   ....[3]....
        /*0158*/ 	.word	0x00000640
        /*015c*/ 	.word	0x000000ff
        /*0160*/ 	.word	0x00000088
        /*0164*/ 	.short	0x0100
        /*0166*/ 	.byte	0x08
	.zero		1


	//   ....[4]....
        /*0168*/ 	.word	0x00000650
        /*016c*/ 	.word	0x000000ff
        /*0170*/ 	.word	0x00000010
        /*0174*/ 	.short	0x0100
        /*0176*/ 	.byte	0x08
	.zero		1


	//   ....[5]....
        /*0178*/ 	.word	0x00000660
        /*017c*/ 	.word	0x000000ff
        /*0180*/ 	.word	0x00000090
        /*0184*/ 	.short	0x0100
        /*0186*/ 	.byte	0x08
	.zero		1


	//   ....[6]....
        /*0188*/ 	.word	0x00000670
        /*018c*/ 	.word	0x000000ff
        /*0190*/ 	.word	0x00000018
        /*0194*/ 	.short	0x0100
        /*0196*/ 	.byte	0x08
	.zero		1


	//   ....[7]....
        /*0198*/ 	.word	0x00000680
        /*019c*/ 	.word	0x000000ff
        /*01a0*/ 	.word	0x00000098
        /*01a4*/ 	.short	0x0100
        /*01a6*/ 	.byte	0x08
	.zero		1


	//   ....[8]....
        /*01a8*/ 	.word	0x00000690
        /*01ac*/ 	.word	0x000000ff
        /*01b0*/ 	.word	0x00000020
        /*01b4*/ 	.short	0x0100
        /*01b6*/ 	.byte	0x08
	.zero		1


	//   ....[9]....
        /*01b8*/ 	.word	0x000006a0
        /*01bc*/ 	.word	0x000000ff
        /*01c0*/ 	.word	0x000000a0
        /*01c4*/ 	.short	0x0100
        /*01c6*/ 	.byte	0x08
	.zero		1


	//   ....[10]....
        /*01c8*/ 	.word	0x000006b0
        /*01cc*/ 	.word	0x000000ff
        /*01d0*/ 	.word	0x00000028
        /*01d4*/ 	.short	0x0100
        /*01d6*/ 	.byte	0x08
	.zero		1


	//   ....[11]....
        /*01d8*/ 	.word	0x000006c0
        /*01dc*/ 	.word	0x000000ff
        /*01e0*/ 	.word	0x000000a8
        /*01e4*/ 	.short	0x0100
        /*01e6*/ 	.byte	0x08
	.zero		1


	//   ....[12]....
        /*01e8*/ 	.word	0x000006d0
        /*01ec*/ 	.word	0x000000ff
        /*01f0*/ 	.word	0x00000030
        /*01f4*/ 	.short	0x0100
        /*01f6*/ 	.byte	0x08
	.zero		1


	//   ....[13]....
        /*01f8*/ 	.word	0x000006e0
        /*01fc*/ 	.word	0x000000ff
        /*0200*/ 	.word	0x000000b0
        /*0204*/ 	.short	0x0100
        /*0206*/ 	.byte	0x08
	.zero		1


	//   ....[14]....
        /*0208*/ 	.word	0x000006f0
        /*020c*/ 	.word	0x000000ff
        /*0210*/ 	.word	0x00000038
        /*0214*/ 	.short	0x0100
        /*0216*/ 	.byte	0x08
	.zero		1


	//   ....[15]....
        /*0218*/ 	.word	0x00000700
        /*021c*/ 	.word	0x000000ff
        /*0220*/ 	.word	0x000000b8
        /*0224*/ 	.short	0x0100
        /*0226*/ 	.byte	0x08
	.zero		1


	//   ....[16]....
        /*0228*/ 	.word	0x00000710
        /*022c*/ 	.word	0x000000ff
        /*0230*/ 	.word	0x00000040
        /*0234*/ 	.short	0x0100
        /*0236*/ 	.byte	0x08
	.zero		1


	//   ....[17]....
        /*0238*/ 	.word	0x00000720
        /*023c*/ 	.word	0x000000ff
        /*0240*/ 	.word	0x000000c0
        /*0244*/ 	.short	0x0100
        /*0246*/ 	.byte	0x08
	.zero		1


	//   ....[18]....
        /*0248*/ 	.word	0x00000730
        /*024c*/ 	.word	0x000000ff
        /*0250*/ 	.word	0x00000048
        /*0254*/ 	.short	0x0100
        /*0256*/ 	.byte	0x08
	.zero		1


	//   ....[19]....
        /*0258*/ 	.word	0x00000740
        /*025c*/ 	.word	0x000000ff
        /*0260*/ 	.word	0x000000c8
        /*0264*/ 	.short	0x0100
        /*0266*/ 	.byte	0x08
	.zero		1


	//   ....[20]....
        /*0268*/ 	.word	0x00000750
        /*026c*/ 	.word	0x000000ff
        /*0270*/ 	.word	0x00000050
        /*0274*/ 	.short	0x0100
        /*0276*/ 	.byte	0x08
	.zero		1


	//   ....[21]....
        /*0278*/ 	.word	0x00000760
        /*027c*/ 	.word	0x000000ff
        /*0280*/ 	.word	0x000000d0
        /*0284*/ 	.short	0x0100
        /*0286*/ 	.byte	0x08
	.zero		1


	//   ....[22]....
        /*0288*/ 	.word	0x00000770
        /*028c*/ 	.word	0x000000ff
        /*0290*/ 	.word	0x00000058
        /*0294*/ 	.short	0x0100
        /*0296*/ 	.byte	0x08
	.zero		1


	//   ....[23]....
        /*0298*/ 	.word	0x00000780
        /*029c*/ 	.word	0x000000ff
        /*02a0*/ 	.word	0x000000d8
        /*02a4*/ 	.short	0x0100
        /*02a6*/ 	.byte	0x08
	.zero		1


	//   ....[24]....
        /*02a8*/ 	.word	0x00000790
        /*02ac*/ 	.word	0x000000ff
        /*02b0*/ 	.word	0x00000060
        /*02b4*/ 	.short	0x0100
        /*02b6*/ 	.byte	0x08
	.zero		1


	//   ....[25]....
        /*02b8*/ 	.word	0x000007a0
        /*02bc*/ 	.word	0x000000ff
        /*02c0*/ 	.word	0x000000e0
        /*02c4*/ 	.short	0x0100
        /*02c6*/ 	.byte	0x08
	.zero		1


	//   ....[26]....
        /*02c8*/ 	.word	0x000007b0
        /*02cc*/ 	.word	0x000000ff
        /*02d0*/ 	.word	0x00000068
        /*02d4*/ 	.short	0x0100
        /*02d6*/ 	.byte	0x08
	.zero		1


	//   ....[27]....
        /*02d8*/ 	.word	0x000007c0
        /*02dc*/ 	.word	0x000000ff
        /*02e0*/ 	.word	0x000000e8
        /*02e4*/ 	.short	0x0100
        /*02e6*/ 	.byte	0x08
	.zero		1


	//   ....[28]....
        /*02e8*/ 	.word	0x000007d0
        /*02ec*/ 	.word	0x000000ff
        /*02f0*/ 	.word	0x00000070
        /*02f4*/ 	.short	0x0100
        /*02f6*/ 	.byte	0x08
	.zero		1


	//   ....[29]....
        /*02f8*/ 	.word	0x000007e0
        /*02fc*/ 	.word	0x000000ff
        /*0300*/ 	.word	0x000000f0
        /*0304*/ 	.short	0x0100
        /*0306*/ 	.byte	0x08
	.zero		1


	//   ....[30]....
        /*0308*/ 	.word	0x000007f0
        /*030c*/ 	.word	0x000000ff
        /*0310*/ 	.word	0x00000078
        /*0314*/ 	.short	0x0100
        /*0316*/ 	.byte	0x08
	.zero		1


	//   ....[31]....
        /*0318*/ 	.word	0x00000800
        /*031c*/ 	.word	0x000000ff
        /*0320*/ 	.word	0x000000f8
        /*0324*/ 	.short	0x0100
        /*0326*/ 	.byte	0x08
	.zero		1


	//   ....[32]....
        /*0328*/ 	.word	0x00000930
        /*032c*/ 	.word	0x000000ff
        /*0330*/ 	.word	0x00000100
        /*0334*/ 	.short	0x0100
        /*0336*/ 	.byte	0x09
	.zero		1


	//   ....[33]....
        /*0338*/ 	.word	0x00000940
        /*033c*/ 	.word	0x000000ff
        /*0340*/ 	.word	0x00000120
        /*0344*/ 	.short	0x0100
        /*0346*/ 	.byte	0x09
	.zero		1


	//   ....[34]....
        /*0348*/ 	.word	0x00000950
        /*034c*/ 	.word	0x000000ff
        /*0350*/ 	.word	0x00000108
        /*0354*/ 	.short	0x0100
        /*0356*/ 	.byte	0x09
	.zero		1


	//   ....[35]....
        /*0358*/ 	.word	0x00000960
        /*035c*/ 	.word	0x000000ff
        /*0360*/ 	.word	0x00000128
        /*0364*/ 	.short	0x0100
        /*0366*/ 	.byte	0x09
	.zero		1


	//   ....[36]....
        /*0368*/ 	.word	0x00000970
        /*036c*/ 	.word	0x000000ff
        /*0370*/ 	.word	0x00000110
        /*0374*/ 	.short	0x0100
        /*0376*/ 	.byte	0x09
	.zero		1


	//   ....[37]....
        /*0378*/ 	.word	0x00000980
        /*037c*/ 	.word	0x000000ff
        /*0380*/ 	.word	0x00000130
        /*0384*/ 	.short	0x0100
        /*0386*/ 	.byte	0x09
	.zero		1


	//   ....[38]....
        /*0388*/ 	.word	0x00000990
        /*038c*/ 	.word	0x000000ff
        /*0390*/ 	.word	0x00000118
        /*0394*/ 	.short	0x0100
        /*0396*/ 	.byte	0x09
	.zero		1


	//   ....[39]....
        /*0398*/ 	.word	0x000009a0
        /*039c*/ 	.word	0x000000ff
        /*03a0*/ 	.word	0x00000138
        /*03a4*/ 	.short	0x0100
        /*03a6*/ 	.byte	0x09
	.zero		1


	//   ....[40]....
        /*03a8*/ 	.word	0x00000a80
        /*03ac*/ 	.word	0x000000ff
        /*03b0*/ 	.word	0x00000140
        /*03b4*/ 	.short	0x0100
        /*03b6*/ 	.byte	0x08
	.zero		1


	//   ....[41]....
        /*03b8*/ 	.word	0x00000a90
        /*03bc*/ 	.word	0x000000ff
        /*03c0*/ 	.word	0x00000148
        /*03c4*/ 	.short	0x0100
        /*03c6*/ 	.byte	0x08
	.zero		1


	//   ....[42]....
        /*03c8*/ 	.word	0x00000bc0
        /*03cc*/ 	.word	0x000000ff
        /*03d0*/ 	.word	0x00000150
        /*03d4*/ 	.short	0x0100
        /*03d6*/ 	.byte	0x08
	.zero		1


	//   ....[43]....
        /*03d8*/ 	.word	0x00000bd0
        /*03dc*/ 	.word	0x000000ff
        /*03e0*/ 	.word	0x00000160
        /*03e4*/ 	.short	0x0100
        /*03e6*/ 	.byte	0x08
	.zero		1


	//   ....[44]....
        /*03e8*/ 	.word	0x00000be0
        /*03ec*/ 	.word	0x000000ff
        /*03f0*/ 	.word	0x00000158
        /*03f4*/ 	.short	0x0100
        /*03f6*/ 	.byte	0x08
	.zero		1


	//   ....[45]....
        /*03f8*/ 	.word	0x00000bf0
        /*03fc*/ 	.word	0x000000ff
        /*0400*/ 	.word	0x00000168
        /*0404*/ 	.short	0x0100
        /*0406*/ 	.byte	0x08
	.zero		1


	//   ....[46]....
        /*0408*/ 	.word	0x00000d10
        /*040c*/ 	.word	0x000000ff
        /*0410*/ 	.word	0x00000170
        /*0414*/ 	.short	0x0100
        /*0416*/ 	.byte	0x09
	.zero		1


	//   ....[47]....
        /*0418*/ 	.word	0x00000d20
        /*041c*/ 	.word	0x000000ff
        /*0420*/ 	.word	0x00000190
        /*0424*/ 	.short	0x0100
        /*0426*/ 	.byte	0x09
	.zero		1


	//   ....[48]....
        /*0428*/ 	.word	0x00000d30
        /*042c*/ 	.word	0x000000ff
        /*0430*/ 	.word	0x00000178
        /*0434*/ 	.short	0x0100
        /*0436*/ 	.byte	0x09
	.zero		1


	//   ....[49]....
        /*0438*/ 	.word	0x00000d40
        /*043c*/ 	.word	0x000000ff
        /*0440*/ 	.word	0x00000198
        /*0444*/ 	.short	0x0100
        /*0446*/ 	.byte	0x09
	.zero		1


	//   ....[50]....
        /*0448*/ 	.word	0x00000d50
        /*044c*/ 	.word	0x000000ff
        /*0450*/ 	.word	0x00000180
        /*0454*/ 	.short	0x0100
        /*0456*/ 	.byte	0x09
	.zero		1


	//   ....[51]....
        /*0458*/ 	.word	0x00000d60
        /*045c*/ 	.word	0x000000ff
        /*0460*/ 	.word	0x000001a0
        /*0464*/ 	.short	0x0100
        /*0466*/ 	.byte	0x09
	.zero		1


	//   ....[52]....
        /*0468*/ 	.word	0x00000d70
        /*046c*/ 	.word	0x000000ff
        /*0470*/ 	.word	0x00000188
        /*0474*/ 	.short	0x0100
        /*0476*/ 	.byte	0x09
	.zero		1


	//   ....[53]....
        /*0478*/ 	.word	0x00000d80
        /*047c*/ 	.word	0x000000ff
        /*0480*/ 	.word	0x000001a8
        /*0484*/ 	.short	0x0100
        /*0486*/ 	.byte	0x09
	.zero		1


	//   ....[54]....
        /*0488*/ 	.word	0x00000e70
        /*048c*/ 	.word	0x000000ff
        /*0490*/ 	.word	0x000001b0
        /*0494*/ 	.short	0x0100
        /*0496*/ 	.byte	0x08
	.zero		1


	//   ....[55]....
        /*0498*/ 	.word	0x00000e80
        /*049c*/ 	.word	0x000000ff
        /*04a0*/ 	.word	0x000001c0
        /*04a4*/ 	.short	0x0100
        /*04a6*/ 	.byte	0x08
	.zero		1


	//   ....[56]....
        /*04a8*/ 	.word	0x00000e90
        /*04ac*/ 	.word	0x000000ff
        /*04b0*/ 	.word	0x000001b8
        /*04b4*/ 	.short	0x0100
        /*04b6*/ 	.byte	0x08
	.zero		1


	//   ....[57]....
        /*04b8*/ 	.word	0x00000ea0
        /*04bc*/ 	.word	0x000000ff
        /*04c0*/ 	.word	0x000001c8
        /*04c4*/ 	.short	0x0100
        /*04c6*/ 	.byte	0x08
	.zero		1


	//   ....[58]....
        /*04c8*/ 	.word	0x00000f90
        /*04cc*/ 	.word	0x000000ff
        /*04d0*/ 	.word	0x000001d0
        /*04d4*/ 	.short	0x0100
        /*04d6*/ 	.byte	0x07
	.zero		1


	//   ....[59]....
        /*04d8*/ 	.word	0x000019a0
        /*04dc*/ 	.word	0x00000002
        /*04e0*/ 	.word	0x000001c0
        /*04e4*/ 	.short	0x010a
        /*04e6*/ 	.byte	0xff
	.zero		1


	//   ....[60]....
        /*04e8*/ 	.word	0x000019d0
        /*04ec*/ 	.word	0x00000002
        /*04f0*/ 	.word	0x000001b0
        /*04f4*/ 	.short	0x0101
        /*04f6*/ 	.byte	0xff
	.zero		1


	//   ....[61]....
        /*04f8*/ 	.word	0x00001aa0
        /*04fc*/ 	.word	0x000000ff
        /*0500*/ 	.word	0x00000080
        /*0504*/ 	.short	0x010a
        /*0506*/ 	.byte	0x08
	.zero		1


	//   ....[62]....
        /*0508*/ 	.word	0x00001ba0
        /*050c*/ 	.word	0x000000ff
        /*0510*/ 	.word	0x00000080
        /*0514*/ 	.short	0x010a
        /*0516*/ 	.byte	0x21
	.zero		1


	//   ....[63]....
        /*0518*/ 	.word	0x00001d50
        /*051c*/ 	.word	0x000000ff
        /*0520*/ 	.word	0x00000080
        /*0524*/ 	.short	0x010a
        /*0526*/ 	.byte	0x08
	.zero		1


	//   ....[64]....
        /*0528*/ 	.word	0x00001e50
        /*052c*/ 	.word	0x000000ff
        /*0530*/ 	.word	0x00000148
        /*0534*/ 	.short	0x0101
        /*0536*/ 	.byte	0x06
	.zero		1


	//   ....[65]....
        /*0538*/ 	.word	0x00001e70
        /*053c*/ 	.word	0x000000ff
        /*0540*/ 	.word	0x00000080
        /*0544*/ 	.short	0x010a
        /*0546*/ 	.byte	0x08
	.zero		1


	//   ....[66]....
        /*0548*/ 	.word	0x00001ef0
        /*054c*/ 	.word	0x000000ff
        /*0550*/ 	.word	0x00000080
        /*0554*/ 	.short	0x010a
        /*0556*/ 	.byte	0x11
	.zero		1


	//   ....[67]....
        /*0558*/ 	.word	0x00002080
        /*055c*/ 	.word	0x000000ff
        /*0560*/ 	.word	0x00000080
        /*0564*/ 	.short	0x010a
        /*0566*/ 	.byte	0x08
	.zero		1


	//   ....[68]....
        /*0568*/ 	.word	0x000021d0
        /*056c*/ 	.word	0x00000002
        /*0570*/ 	.word	0x00000150
        /*0574*/ 	.short	0x010a
        /*0576*/ 	.byte	0xff
	.zero		1


	//   ....[69]....
        /*0578*/ 	.word	0x00002290
        /*057c*/ 	.word	0x00000002
        /*0580*/ 	.word	0x00000000
        /*0584*/ 	.short	0x0101
        /*0586*/ 	.byte	0xff
	.zero		1


	//   ....[70]....
        /*0588*/ 	.word	0x000027f0
        /*058c*/ 	.word	0x000000ff
        /*0590*/ 	.word	0x00000000
        /*0594*/ 	.short	0x010a
        /*0596*/ 	.byte	0x04
	.zero		1


	//   ....[71]....
        /*0598*/ 	.word	0x00002880
        /*059c*/ 	.word	0x000000ff
        /*05a0*/ 	.word	0x00000000
        /*05a4*/ 	.short	0x010a
        /*05a6*/ 	.byte	0x04
	.zero		1


	//   ....[72]....
        /*05a8*/ 	.word	0x00002910
        /*05ac*/ 	.word	0x000000ff
        /*05b0*/ 	.word	0x00000000
        /*05b4*/ 	.short	0x010a
        /*05b6*/ 	.byte	0x04
	.zero		1


	//   ....[73]....
        /*05b8*/ 	.word	0x000029a0
        /*05bc*/ 	.word	0x000000ff
        /*05c0*/ 	.word	0x00000000
        /*05c4*/ 	.short	0x010a
        /*05c6*/ 	.byte	0x04
	.zero		1


	//   ....[74]....
        /*05c8*/ 	.word	0x00002a30
        /*05cc*/ 	.word	0x000000ff
        /*05d0*/ 	.word	0x00000000
        /*05d4*/ 	.short	0x010a
        /*05d6*/ 	.byte	0x04
	.zero		1


	//   ....[75]....
        /*05d8*/ 	.word	0x00002ac0
        /*05dc*/ 	.word	0x000000ff
        /*05e0*/ 	.word	0x00000000
        /*05e4*/ 	.short	0x010a
        /*05e6*/ 	.byte	0x04
	.zero		1


	//   ....[76]....
        /*05e8*/ 	.word	0x00002b50
        /*05ec*/ 	.word	0x000000ff
        /*05f0*/ 	.word	0x00000000
        /*05f4*/ 	.short	0x010a
        /*05f6*/ 	.byte	0x04
	.zero		1


	//   ....[77]....
        /*05f8*/ 	.word	0x00002be0
        /*05fc*/ 	.word	0x000000ff
        /*0600*/ 	.word	0x00000000
        /*0604*/ 	.short	0x010a
        /*0606*/ 	.byte	0x04
	.zero		1


	//   ....[78]....
        /*0608*/ 	.word	0x00002c70
        /*060c*/ 	.word	0x000000ff
        /*0610*/ 	.word	0x00000000
        /*0614*/ 	.short	0x010a
        /*0616*/ 	.byte	0x04
	.zero		1


	//   ....[79]....
        /*0618*/ 	.word	0x00002d00
        /*061c*/ 	.word	0x000000ff
        /*0620*/ 	.word	0x00000000
        /*0624*/ 	.short	0x010a
        /*0626*/ 	.byte	0x04
	.zero		1


	//   ....[80]....
        /*0628*/ 	.word	0x00002d90
        /*062c*/ 	.word	0x000000ff
        /*0630*/ 	.word	0x00000000
        /*0634*/ 	.short	0x010a
        /*0636*/ 	.byte	0x04
	.zero		1


	//   ....[81]....
        /*0638*/ 	.word	0x00002e20
        /*063c*/ 	.word	0x000000ff
        /*0640*/ 	.word	0x00000000
        /*0644*/ 	.short	0x010a
        /*0646*/ 	.byte	0x04
	.zero		1


	//   ....[82]....
        /*0648*/ 	.word	0x00002eb0
        /*064c*/ 	.word	0x000000ff
        /*0650*/ 	.word	0x00000000
        /*0654*/ 	.short	0x010a
        /*0656*/ 	.byte	0x04
	.zero		1


	//   ....[83]....
        /*0658*/ 	.word	0x00002f40
        /*065c*/ 	.word	0x000000ff
        /*0660*/ 	.word	0x00000000
        /*0664*/ 	.short	0x010a
        /*0666*/ 	.byte	0x04
	.zero		1


	//   ....[84]....
        /*0668*/ 	.word	0x00002fd0
        /*066c*/ 	.word	0x000000ff
        /*0670*/ 	.word	0x00000000
        /*0674*/ 	.short	0x010a
        /*0676*/ 	.byte	0x04
	.zero		1


	//   ....[85]....
        /*0678*/ 	.word	0x00003070
        /*067c*/ 	.word	0x00000000
        /*0680*/ 	.word	0x00000000
        /*0684*/ 	.short	0x010a
        /*0686*/ 	.byte	0xff
	.zero		1


	//   ....[86]....
        /*0688*/ 	.word	0x000031a0
        /*068c*/ 	.word	0x00000000
        /*0690*/ 	.word	0x000001b0
        /*0694*/ 	.short	0x010a
        /*0696*/ 	.byte	0xff
	.zero		1


	//   ....[87]....
        /*0698*/ 	.word	0x00003210
        /*069c*/ 	.word	0x00000000
        /*06a0*/ 	.word	0x00000000
        /*06a4*/ 	.short	0x0101
        /*06a6*/ 	.byte	0xff
	.zero		1


	//   ....[88]....
        /*06a8*/ 	.word	0x00003230
        /*06ac*/ 	.word	0x000000ff
        /*06b0*/ 	.word	0x00000160
        /*06b4*/ 	.short	0x010a
        /*06b6*/ 	.byte	0x05
	.zero		1


	//   ....[89]....
        /*06b8*/ 	.word	0x00003350
        /*06bc*/ 	.word	0x00000000
        /*06c0*/ 	.word	0x00000150
        /*06c4*/ 	.short	0x010a
        /*06c6*/ 	.byte	0xff
	.zero		1


	//   ....[90]....
        /*06c8*/ 	.word	0x00003450
        /*06cc*/ 	.word	0x00000000
        /*06d0*/ 	.word	0x00000000
        /*06d4*/ 	.short	0x0101
        /*06d6*/ 	.byte	0xff
	.zero		1


	//   ....[91]....
        /*06d8*/ 	.word	0x000034e0
        /*06dc*/ 	.word	0x000000ff
        /*06e0*/ 	.word	0x00000160
        /*06e4*/ 	.short	0x0106
        /*06e6*/ 	.byte	0x05
	.zero		1


	//   ....[92]....
        /*06e8*/ 	.word	0x00003500
        /*06ec*/ 	.word	0x000000ff
        /*06f0*/ 	.word	0x00000160
        /*06f4*/ 	.short	0x010a
        /*06f6*/ 	.byte	0x05
	.zero		1


	//   ....[93]....
        /*06f8*/ 	.word	0x00003590
        /*06fc*/ 	.word	0x000000ff
        /*0700*/ 	.word	0x00000160
        /*0704*/ 	.short	0x0106
        /*0706*/ 	.byte	0x04
	.zero		1


	//   ....[94]....
        /*0708*/ 	.word	0x000035d0
        /*070c*/ 	.word	0x00000000
        /*0710*/ 	.word	0x00000160
        /*0714*/ 	.short	0x010a
        /*0716*/ 	.byte	0xff
	.zero		1


	//   ....[95]....
        /*0718*/ 	.word	0x00003810
        /*071c*/ 	.word	0x000000ff
        /*0720*/ 	.word	0x00000008
        /*0724*/ 	.short	0x010a
        /*0726*/ 	.byte	0x06
	.zero		1


	//   ....[96]....
        /*0728*/ 	.word	0x00003830
        /*072c*/ 	.word	0x000000ff
        /*0730*/ 	.word	0x00000008
        /*0734*/ 	.short	0x010a
        /*0736*/ 	.byte	0x06
	.zero		1


	//   ....[97]....
        /*0738*/ 	.word	0x000039c0
        /*073c*/ 	.word	0x000000ff
        /*0740*/ 	.word	0x00000008
        /*0744*/ 	.short	0x010a
        /*0746*/ 	.byte	0x06
	.zero		1


	//   ....[98]....
        /*0748*/ 	.word	0x000039e0
        /*074c*/ 	.word	0x000000ff
        /*0750*/ 	.word	0x00000008
        /*0754*/ 	.short	0x010a
        /*0756*/ 	.byte	0x06
	.zero		1


	//   ....[99]....
        /*0758*/ 	.word	0x00003aa0
        /*075c*/ 	.word	0x000000ff
        /*0760*/ 	.word	0x00000000
        /*0764*/ 	.short	0x0101
        /*0766*/ 	.byte	0x07
	.zero		1


	//   ....[100]....
        /*0768*/ 	.word	0x00003da0
        /*076c*/ 	.word	0x00000000
        /*0770*/ 	.word	0x00000150
        /*0774*/ 	.short	0x010a
        /*0776*/ 	.byte	0xff
	.zero		1


	//   ....[101]....
        /*0778*/ 	.word	0x00003e60
        /*077c*/ 	.word	0x00000000
        /*0780*/ 	.word	0x00000000
        /*0784*/ 	.short	0x0101
        /*0786*/ 	.byte	0xff
	.zero		1


	//   ....[102]....
        /*0788*/ 	.word	0x00003f20
        /*078c*/ 	.word	0x000000ff
        /*0790*/ 	.word	0x00000000
        /*0794*/ 	.short	0x010a
        /*0796*/ 	.byte	0x06
	.zero		1


	//   ....[103]....
        /*0798*/ 	.word	0x00003f30
        /*079c*/ 	.word	0x000000ff
        /*07a0*/ 	.word	0x00000190
        /*07a4*/ 	.short	0x010a
        /*07a6*/ 	.byte	0x0a
	.zero		1


	//   ....[104]....
        /*07a8*/ 	.word	0x00003fe0
        /*07ac*/ 	.word	0x000000ff
        /*07b0*/ 	.word	0x00000000
        /*07b4*/ 	.short	0x010a
        /*07b6*/ 	.byte	0x09
	.zero		1


	//   ....[105]....
        /*07b8*/ 	.word	0x00004120
        /*07bc*/ 	.word	0x000000ff
        /*07c0*/ 	.word	0x00000000
        /*07c4*/ 	.short	0x010a
        /*07c6*/ 	.byte	0x06
	.zero		1


	//   ....[106]....
        /*07c8*/ 	.word	0x00004370
        /*07cc*/ 	.word	0x000000ff
        /*07d0*/ 	.word	0x00000000
        /*07d4*/ 	.short	0x010a
        /*07d6*/ 	.byte	0x07
	.zero		1


	//   ....[107]....
        /*07d8*/ 	.word	0x00004400
        /*07dc*/ 	.word	0x000000ff
        /*07e0*/ 	.word	0x00000000
        /*07e4*/ 	.short	0x010a
        /*07e6*/ 	.byte	0x07
	.zero		1


	//   ....[108]....
        /*07e8*/ 	.word	0x00004490
        /*07ec*/ 	.word	0x000000ff
        /*07f0*/ 	.word	0x00000000
        /*07f4*/ 	.short	0x010a
        /*07f6*/ 	.byte	0x07
	.zero		1


	//   ....[109]....
        /*07f8*/ 	.word	0x00004530
        /*07fc*/ 	.word	0x00000000
        /*0800*/ 	.word	0x00000000
        /*0804*/ 	.short	0x010a
        /*0806*/ 	.byte	0xff
	.zero		1


	//   ....[110]....
        /*0808*/ 	.word	0x00004570
        /*080c*/ 	.word	0x00000000
        /*0810*/ 	.word	0x00000000
        /*0814*/ 	.short	0x010a
        /*0816*/ 	.byte	0xff
	.zero		1


	//   ....[111]....
        /*0818*/ 	.word	0x000045e0
        /*081c*/ 	.word	0x000000ff
        /*0820*/ 	.word	0x00000000
        /*0824*/ 	.short	0x0101
        /*0826*/ 	.byte	0x05
	.zero		1


	//   ....[112]....
        /*0828*/ 	.word	0x00004620
        /*082c*/ 	.word	0x000000ff
        /*0830*/ 	.word	0x000001d0
        /*0834*/ 	.short	0x010a
        /*0836*/ 	.byte	0x08
	.zero		1


	//   ....[113]....
        /*0838*/ 	.word	0x00004670
        /*083c*/ 	.word	0x000000ff
        /*0840*/ 	.word	0x00000000
        /*0844*/ 	.short	0x0101
        /*0846*/ 	.byte	0x05
	.zero		1


	//   ....[114]....
        /*0848*/ 	.word	0x00004ac0
        /*084c*/ 	.word	0x00000000
        /*0850*/ 	.word	0x00000150
        /*0854*/ 	.short	0x010a
        /*0856*/ 	.byte	0xff
	.zero		1


	//   ....[115]....
        /*0858*/ 	.word	0x00004b80
        /*085c*/ 	.word	0x00000000
        /*0860*/ 	.word	0x00000000
        /*0864*/ 	.short	0x0101
        /*0866*/ 	.byte	0xff
	.zero		1


	//   ....[116]....
        /*0868*/ 	.word	0x00004ea0
        /*086c*/ 	.word	0x000000ff
        /*0870*/ 	.word	0x00000148
        /*0874*/ 	.short	0x010a
        /*0876*/ 	.byte	0x07
	.zero		1


	//   ....[117]....
        /*0878*/ 	.word	0x00005090
        /*087c*/ 	.word	0x000000ff
        /*0880*/ 	.word	0x00000120
        /*0884*/ 	.short	0x010a
        /*0886*/ 	.byte	0x07
	.zero		1


	//   ....[118]....
        /*0888*/ 	.word	0x00005280
        /*088c*/ 	.word	0x000000ff
        /*0890*/ 	.word	0x00000100
        /*0894*/ 	.short	0x010b
        /*0896*/ 	.byte	0x07
	.zero		1


	//   ....[119]....
        /*0898*/ 	.word	0x00005290
        /*089c*/ 	.word	0x000000ff
        /*08a0*/ 	.word	0x00000000
        /*08a4*/ 	.short	0x0101
        /*08a6*/ 	.byte	0x0e
	.zero		1


	//   ....[120]....
        /*08a8*/ 	.word	0x000052a0
        /*08ac*/ 	.word	0x000000ff
        /*08b0*/ 	.word	0x00000128
        /*08b4*/ 	.short	0x010a
        /*08b6*/ 	.byte	0x07
	.zero		1


	//   ....[121]....
        /*08b8*/ 	.word	0x00005450
        /*08bc*/ 	.word	0x000000ff
        /*08c0*/ 	.word	0x00000108
        /*08c4*/ 	.short	0x010b
        /*08c6*/ 	.byte	0x07
	.zero		1


	//   ....[122]....
        /*08c8*/ 	.word	0x00005460
        /*08cc*/ 	.word	0x000000ff
        /*08d0*/ 	.word	0x00000000
        /*08d4*/ 	.short	0x0101
        /*08d6*/ 	.byte	0x0e
	.zero		1


	//   ....[123]....
        /*08d8*/ 	.word	0x00005470
        /*08dc*/ 	.word	0x000000ff
        /*08e0*/ 	.word	0x00000130
        /*08e4*/ 	.short	0x010a
        /*08e6*/ 	.byte	0x07
	.zero		1


	//   ....[124]....
        /*08e8*/ 	.word	0x00005660
        /*08ec*/ 	.word	0x000000ff
        /*08f0*/ 	.word	0x00000110
        /*08f4*/ 	.short	0x010b
        /*08f6*/ 	.byte	0x07
	.zero		1


	//   ....[125]....
        /*08f8*/ 	.word	0x000056d0
        /*08fc*/ 	.word	0x000000ff
        /*0900*/ 	.word	0x00000000
        /*0904*/ 	.short	0x0101
        /*0906*/ 	.byte	0x0e
	.zero		1


	//   ....[126]....
        /*0908*/ 	.word	0x000056e0
        /*090c*/ 	.word	0x000000ff
        /*0910*/ 	.word	0x00000138
        /*0914*/ 	.short	0x010a
        /*0916*/ 	.byte	0x07
	.zero		1


	//   ....[127]....
        /*0918*/ 	.word	0x00005980
        /*091c*/ 	.word	0x000000ff
        /*0920*/ 	.word	0x00000118
        /*0924*/ 	.short	0x010b
        /*0926*/ 	.byte	0x07
	.zero		1


	//   ....[128]....
        /*0928*/ 	.word	0x000059a0
        /*092c*/ 	.word	0x000000ff
        /*0930*/ 	.word	0x00000000
        /*0934*/ 	.short	0x0101
        /*0936*/ 	.byte	0x0d
	.zero		1


	//   ....[129]....
        /*0938*/ 	.word	0x000059d0
        /*093c*/ 	.word	0x000000ff
        /*0940*/ 	.word	0x00000120
        /*0944*/ 	.short	0x010a
        /*0946*/ 	.byte	0x07
	.zero		1


	//   ....[130]....
        /*0948*/ 	.word	0x000059f0
        /*094c*/ 	.word	0x000000ff
        /*0950*/ 	.word	0x00000128
        /*0954*/ 	.short	0x010a
        /*0956*/ 	.byte	0x07
	.zero		1


	//   ....[131]....
        /*0958*/ 	.word	0x00005a10
        /*095c*/ 	.word	0x000000ff
        /*0960*/ 	.word	0x00000130
        /*0964*/ 	.short	0x010a
        /*0966*/ 	.byte	0x07
	.zero		1


	//   ....[132]....
        /*0968*/ 	.word	0x00005a50
        /*096c*/ 	.word	0x00000000
        /*0970*/ 	.word	0x00000138
        /*0974*/ 	.short	0x010a
        /*0976*/ 	.byte	0xff
	.zero		1


	//   ....[133]....
        /*0978*/ 	.word	0x00005d80
        /*097c*/ 	.word	0x00000000
        /*0980*/ 	.word	0x00000150
        /*0984*/ 	.short	0x010a
        /*0986*/ 	.byte	0xff
	.zero		1


	//   ....[134]....
        /*0988*/ 	.word	0x00005e90
        /*098c*/ 	.word	0x00000000
        /*0990*/ 	.word	0x00000000
        /*0994*/ 	.short	0x0101
        /*0996*/ 	.byte	0xff
	.zero		1


	//   ....[135]....
        /*0998*/ 	.word	0x00006880
        /*099c*/ 	.word	0x00000003
        /*09a0*/ 	.word	0x00000100
        /*09a4*/ 	.short	0x010a
        /*09a6*/ 	.byte	0xff
	.zero		1


	//   ....[136]....
        /*09a8*/ 	.word	0x00006890
        /*09ac*/ 	.word	0x0000006f
        /*09b0*/ 	.word	0x00000170
        /*09b4*/ 	.short	0x010a
        /*09b6*/ 	.byte	0xff
	.zero		1


	//   ....[137]....
        /*09b8*/ 	.word	0x00006a30
        /*09bc*/ 	.word	0x00000003
        /*09c0*/ 	.word	0x00000100
        /*09c4*/ 	.short	0x010a
        /*09c6*/ 	.byte	0xff
	.zero		1


	//   ....[138]....
        /*09c8*/ 	.word	0x00006b50
        /*09cc*/ 	.word	0x00000000
        /*09d0*/ 	.word	0x00000000
        /*09d4*/ 	.short	0x0101
        /*09d6*/ 	.byte	0xff
	.zero		1


	//   ....[139]....
        /*09d8*/ 	.word	0x00006bd0
        /*09dc*/ 	.word	0x0000006f
        /*09e0*/ 	.word	0x00000170
        /*09e4*/ 	.short	0x010a
        /*09e6*/ 	.byte	0xff
	.zero		1


	//   ....[140]....
        /*09e8*/ 	.word	0x00007770
        /*09ec*/ 	.word	0x00000000
        /*09f0*/ 	.word	0x00000100
        /*09f4*/ 	.short	0x010a
        /*09f6*/ 	.byte	0xff
	.zero		1


	//   ....[141]....
        /*09f8*/ 	.word	0x00007830
        /*09fc*/ 	.word	0x00000000
        /*0a00*/ 	.word	0x00000100
        /*0a04*/ 	.short	0x010a
        /*0a06*/ 	.byte	0xff
	.zero		1


	//   ....[142]....
        /*0a08*/ 	.word	0x00007960
        /*0a0c*/ 	.word	0x00000000
        /*0a10*/ 	.word	0x00000000
        /*0a14*/ 	.short	0x0101
        /*0a16*/ 	.byte	0xff
	.zero		1


	//   ....[143]....
        /*0a18*/ 	.word	0x00008510
        /*0a1c*/ 	.word	0x00000000
        /*0a20*/ 	.word	0x00000100
        /*0a24*/ 	.short	0x010a
        /*0a26*/ 	.byte	0xff
	.zero		1


	//   ....[144]....
        /*0a28*/ 	.word	0x000085d0
        /*0a2c*/ 	.word	0x00000000
        /*0a30*/ 	.word	0x00000100
        /*0a34*/ 	.short	0x010a
        /*0a36*/ 	.byte	0xff
	.zero		1


	//   ....[145]....
        /*0a38*/ 	.word	0x00008700
        /*0a3c*/ 	.word	0x00000000
        /*0a40*/ 	.word	0x00000000
        /*0a44*/ 	.short	0x0101
        /*0a46*/ 	.byte	0xff
	.zero		1


	//   ....[146]....
        /*0a48*/ 	.word	0x000092d0
        /*0a4c*/ 	.word	0x00000000
        /*0a50*/ 	.word	0x00000100
        /*0a54*/ 	.short	0x010a
        /*0a56*/ 	.byte	0xff
	.zero		1


	//   ....[147]....
        /*0a58*/ 	.word	0x00009390
        /*0a5c*/ 	.word	0x00000000
        /*0a60*/ 	.word	0x00000100
        /*0a64*/ 	.short	0x010a
        /*0a66*/ 	.byte	0xff
	.zero		1


	//   ....[148]....
        /*0a68*/ 	.word	0x000094c0
        /*0a6c*/ 	.word	0x00000000
        /*0a70*/ 	.word	0x00000000
        /*0a74*/ 	.short	0x0101
        /*0a76*/ 	.byte	0xff
	.zero		1


	//   ....[149]....
        /*0a78*/ 	.word	0x000097c0
        /*0a7c*/ 	.word	0x0000006f
        /*0a80*/ 	.word	0x00000000
        /*0a84*/ 	.short	0x0101
        /*0a86*/ 	.byte	0xff
	.zero		1


	//   ....[150]....
        /*0a88*/ 	.word	0x0000a170
        /*0a8c*/ 	.word	0x00000002
        /*0a90*/ 	.word	0x000001c0
        /*0a94*/ 	.short	0x010a
        /*0a96*/ 	.byte	0xff
	.zero		1


	//   ....[151]....
        /*0a98*/ 	.word	0x0000a1d0
        /*0a9c*/ 	.word	0x00000002
        /*0aa0*/ 	.word	0x00000080
        /*0aa4*/ 	.short	0x010a
        /*0aa6*/ 	.byte	0xff
	.zero		1


	//   ....[152]....
        /*0aa8*/ 	.word	0x0000a230
        /*0aac*/ 	.word	0x00000002
        /*0ab0*/ 	.word	0x00000080
        /*0ab4*/ 	.short	0x010a
        /*0ab6*/ 	.byte	0xff
	.zero		1


	//   ....[153]....
        /*0ab8*/ 	.word	0x0000a280
        /*0abc*/ 	.word	0x00000002
        /*0ac0*/ 	.word	0x00000150
        /*0ac4*/ 	.short	0x010a
        /*0ac6*/ 	.byte	0xff
	.zero		1


	//   ....[154]....
        /*0ac8*/ 	.word	0x0000a2e0
        /*0acc*/ 	.word	0x00000000
        /*0ad0*/ 	.word	0x00000000
        /*0ad4*/ 	.short	0x010a
        /*0ad6*/ 	.byte	0xff
	.zero		1


	//   ....[155]....
        /*0ad8*/ 	.word	0x0000a340
        /*0adc*/ 	.word	0x00000000
        /*0ae0*/ 	.word	0x00000000
        /*0ae4*/ 	.short	0x010a
        /*0ae6*/ 	.byte	0xff
	.zero		1


	//   ....[156]....
        /*0ae8*/ 	.word	0x0000a3a0
        /*0aec*/ 	.word	0x00000000
        /*0af0*/ 	.word	0x00000000
        /*0af4*/ 	.short	0x010a
        /*0af6*/ 	.byte	0xff
	.zero		1


	//   ....[157]....
        /*0af8*/ 	.word	0x0000a400
        /*0afc*/ 	.word	0x00000000
        /*0b00*/ 	.word	0x00000000
        /*0b04*/ 	.short	0x010a
        /*0b06*/ 	.byte	0xff
	.zero		1


	//   ....[158]....
        /*0b08*/ 	.word	0x0000a460
        /*0b0c*/ 	.word	0x00000000
        /*0b10*/ 	.word	0x00000000
        /*0b14*/ 	.short	0x010a
        /*0b16*/ 	.byte	0xff
	.zero		1


	//   ....[159]....
        /*0b18*/ 	.word	0x0000a4c0
        /*0b1c*/ 	.word	0x00000000
        /*0b20*/ 	.word	0x00000000
        /*0b24*/ 	.short	0x010a
        /*0b26*/ 	.byte	0xff
	.zero		1


	//   ....[160]....
        /*0b28*/ 	.word	0x0000a520
        /*0b2c*/ 	.word	0x00000000
        /*0b30*/ 	.word	0x00000000
        /*0b34*/ 	.short	0x010a
        /*0b36*/ 	.byte	0xff
	.zero		1


	//   ....[161]....
        /*0b38*/ 	.word	0x0000a580
        /*0b3c*/ 	.word	0x00000000
        /*0b40*/ 	.word	0x00000000
        /*0b44*/ 	.short	0x010a
        /*0b46*/ 	.byte	0xff
	.zero		1


	//   ....[162]....
        /*0b48*/ 	.word	0x0000a5e0
        /*0b4c*/ 	.word	0x00000000
        /*0b50*/ 	.word	0x00000000
        /*0b54*/ 	.short	0x010a
        /*0b56*/ 	.byte	0xff
	.zero		1


	//   ....[163]....
        /*0b58*/ 	.word	0x0000a640
        /*0b5c*/ 	.word	0x00000000
        /*0b60*/ 	.word	0x00000000
        /*0b64*/ 	.short	0x010a
        /*0b66*/ 	.byte	0xff
	.zero		1


	//   ....[164]....
        /*0b68*/ 	.word	0x0000a6a0
        /*0b6c*/ 	.word	0x00000000
        /*0b70*/ 	.word	0x00000000
        /*0b74*/ 	.short	0x010a
        /*0b76*/ 	.byte	0xff
	.zero		1


	//   ....[165]....
        /*0b78*/ 	.word	0x0000a700
        /*0b7c*/ 	.word	0x00000000
        /*0b80*/ 	.word	0x00000000
        /*0b84*/ 	.short	0x010a
        /*0b86*/ 	.byte	0xff
	.zero		1


	//   ....[166]....
        /*0b88*/ 	.word	0x0000a760
        /*0b8c*/ 	.word	0x00000000
        /*0b90*/ 	.word	0x00000000
        /*0b94*/ 	.short	0x010a
        /*0b96*/ 	.byte	0xff
	.zero		1


	//   ....[167]....
        /*0b98*/ 	.word	0x0000a7c0
        /*0b9c*/ 	.word	0x00000000
        /*0ba0*/ 	.word	0x00000000
        /*0ba4*/ 	.short	0x010a
        /*0ba6*/ 	.byte	0xff
	.zero		1


	//   ....[168]....
        /*0ba8*/ 	.word	0x0000a820
        /*0bac*/ 	.word	0x00000000
        /*0bb0*/ 	.word	0x00000000
        /*0bb4*/ 	.short	0x010a
        /*0bb6*/ 	.byte	0xff
	.zero		1


	//   ....[169]....
        /*0bb8*/ 	.word	0x0000a870
        /*0bbc*/ 	.word	0x00000000
        /*0bc0*/ 	.word	0x000001b0
        /*0bc4*/ 	.short	0x010a
        /*0bc6*/ 	.byte	0xff
	.zero		1


	//   ....[170]....
        /*0bc8*/ 	.word	0x0000a8d0
        /*0bcc*/ 	.word	0x00000000
        /*0bd0*/ 	.word	0x00000160
        /*0bd4*/ 	.short	0x010a
        /*0bd6*/ 	.byte	0xff
	.zero		1


	//   ....[171]....
        /*0bd8*/ 	.word	0x0000a920
        /*0bdc*/ 	.word	0x00000000
        /*0be0*/ 	.word	0x00000150
        /*0be4*/ 	.short	0x010a
        /*0be6*/ 	.byte	0xff
	.zero		1


	//   ....[172]....
        /*0be8*/ 	.word	0x0000a980
        /*0bec*/ 	.word	0x00000000
        /*0bf0*/ 	.word	0x00000160
        /*0bf4*/ 	.short	0x010a
        /*0bf6*/ 	.byte	0xff
	.zero		1


	//   ....[173]....
        /*0bf8*/ 	.word	0x0000a9e0
        /*0bfc*/ 	.word	0x00000004
        /*0c00*/ 	.word	0x00000008
        /*0c04*/ 	.short	0x010a
        /*0c06*/ 	.byte	0xff
	.zero		1


	//   ....[174]....
        /*0c08*/ 	.word	0x0000aac0
        /*0c0c*/ 	.word	0x00000002
        /*0c10*/ 	.word	0x00000008
        /*0c14*/ 	.short	0x010a
        /*0c16*/ 	.byte	0xff
	.zero		1


	//   ....[175]....
        /*0c18*/ 	.word	0x0000ab10
        /*0c1c*/ 	.word	0x00000000
        /*0c20*/ 	.word	0x00000150
        /*0c24*/ 	.short	0x010a
        /*0c26*/ 	.byte	0xff
	.zero		1


	//   ....[176]....
        /*0c28*/ 	.word	0x0000ab70
        /*0c2c*/ 	.word	0x00000000
        /*0c30*/ 	.word	0x00000190
        /*0c34*/ 	.short	0x010a
        /*0c36*/ 	.byte	0xff
	.zero		1


	//   ....[177]....
        /*0c38*/ 	.word	0x0000abd0
        /*0c3c*/ 	.word	0x00000000
        /*0c40*/ 	.word	0x00000000
        /*0c44*/ 	.short	0x010a
        /*0c46*/ 	.byte	0xff
	.zero		1


	//   ....[178]....
        /*0c48*/ 	.word	0x0000ac30
        /*0c4c*/ 	.word	0x00000000
        /*0c50*/ 	.word	0x00000000
        /*0c54*/ 	.short	0x010a
        /*0c56*/ 	.byte	0xff
	.zero		1


	//   ....[179]....
        /*0c58*/ 	.word	0x0000ac90
        /*0c5c*/ 	.word	0x00000000
        /*0c60*/ 	.word	0x00000000
        /*0c64*/ 	.short	0x010a
        /*0c66*/ 	.byte	0xff
	.zero		1


	//   ....[180]....
        /*0c68*/ 	.word	0x0000acf0
        /*0c6c*/ 	.word	0x00000000
        /*0c70*/ 	.word	0x00000000
        /*0c74*/ 	.short	0x010a
        /*0c76*/ 	.byte	0xff
	.zero		1


	//   ....[181]....
        /*0c78*/ 	.word	0x0000ad50
        /*0c7c*/ 	.word	0x00000000
        /*0c80*/ 	.word	0x000001d0
        /*0c84*/ 	.short	0x010a
        /*0c86*/ 	.byte	0xff
	.zero		1


	//   ....[182]....
        /*0c88*/ 	.word	0x0000ada0
        /*0c8c*/ 	.word	0x00000000
        /*0c90*/ 	.word	0x00000150
        /*0c94*/ 	.short	0x010a
        /*0c96*/ 	.byte	0xff
	.zero		1


	//   ....[183]....
        /*0c98*/ 	.word	0x0000ae00
        /*0c9c*/ 	.word	0x00000000
        /*0ca0*/ 	.word	0x00000148
        /*0ca4*/ 	.short	0x010a
        /*0ca6*/ 	.byte	0xff
	.zero		1


	//   ....[184]....
        /*0ca8*/ 	.word	0x0000ae60
        /*0cac*/ 	.word	0x00000000
        /*0cb0*/ 	.word	0x00000120
        /*0cb4*/ 	.short	0x010a
        /*0cb6*/ 	.byte	0xff
	.zero		1


	//   ....[185]....
        /*0cb8*/ 	.word	0x0000aec0
        /*0cbc*/ 	.word	0x00000000
        /*0cc0*/ 	.word	0x00000128
        /*0cc4*/ 	.short	0x010a
        /*0cc6*/ 	.byte	0xff
	.zero		1


	//   ....[186]....
        /*0cc8*/ 	.word	0x0000af20
        /*0ccc*/ 	.word	0x00000000
        /*0cd0*/ 	.word	0x00000130
        /*0cd4*/ 	.short	0x010a
        /*0cd6*/ 	.byte	0xff
	.zero		1


	//   ....[187]....
        /*0cd8*/ 	.word	0x0000af80
        /*0cdc*/ 	.word	0x00000000
        /*0ce0*/ 	.word	0x00000138
        /*0ce4*/ 	.short	0x010a
        /*0ce6*/ 	.byte	0xff
	.zero		1


	//   ....[188]....
        /*0ce8*/ 	.word	0x0000afe0
        /*0cec*/ 	.word	0x00000000
        /*0cf0*/ 	.word	0x00000120
        /*0cf4*/ 	.short	0x010a
        /*0cf6*/ 	.byte	0xff
	.zero		1


	//   ....[189]....
        /*0cf8*/ 	.word	0x0000b040
        /*0cfc*/ 	.word	0x00000000
        /*0d00*/ 	.word	0x00000128
        /*0d04*/ 	.short	0x010a
        /*0d06*/ 	.byte	0xff
	.zero		1


	//   ....[190]....
        /*0d08*/ 	.word	0x0000b0a0
        /*0d0c*/ 	.word	0x00000000
        /*0d10*/ 	.word	0x00000130
        /*0d14*/ 	.short	0x010a
        /*0d16*/ 	.byte	0xff
	.zero		1


	//   ....[191]....
        /*0d18*/ 	.word	0x0000b0f0
        /*0d1c*/ 	.word	0x00000000
        /*0d20*/ 	.word	0x00000150
        /*0d24*/ 	.short	0x010a
        /*0d26*/ 	.byte	0xff
	.zero		1


	//   ....[192]....
        /*0d28*/ 	.word	0x0000b140
        /*0d2c*/ 	.word	0x00000003
        /*0d30*/ 	.word	0x00000100
        /*0d34*/ 	.short	0x010a
        /*0d36*/ 	.byte	0xff
	.zero		1


	//   ....[193]....
        /*0d38*/ 	.word	0x0000b190
        /*0d3c*/ 	.word	0x0000006f
        /*0d40*/ 	.word	0x00000170
        /*0d44*/ 	.short	0x010a
        /*0d46*/ 	.byte	0xff
	.zero		1


	//   ....[194]....
        /*0d48*/ 	.word	0x0000b1e0
        /*0d4c*/ 	.word	0x00000000
        /*0d50*/ 	.word	0x00000100
        /*0d54*/ 	.short	0x010a
        /*0d56*/ 	.byte	0xff
	.zero		1


	//   ....[195]....
        /*0d58*/ 	.word	0x0000b230
        /*0d5c*/ 	.word	0x00000000
        /*0d60*/ 	.word	0x00000100
        /*0d64*/ 	.short	0x010a
        /*0d66*/ 	.byte	0xff
	.zero		1


	//   ....[196]....
        /*0d68*/ 	.word	0x0000b280
        /*0d6c*/ 	.word	0x00000000
        /*0d70*/ 	.word	0x00000100
        /*0d74*/ 	.short	0x010a
        /*0d76*/ 	.byte	0xff
	.zero		1


	//----- nvinfo : EIATTR_NUM_MBARRIERS
	.align		4
.L_48:
        /*0d78*/ 	.byte	0x03, 0x38
        /*0d7a*/ 	.short	0x003b


	//----- nvinfo : EIATTR_EXIT_INSTR_OFFSETS
	.align		4
        /*0d7c*/ 	.byte	0x04, 0x1c
        /*0d7e*/ 	.short	(.L_50 - .L_49)


	//   ....[0]....
.L_49:
        /*0d80*/ 	.word	0x000030a0


	//   ....[1]....
        /*0d84*/ 	.word	0x000035a0


	//   ....[2]....
        /*0d88*/ 	.word	0x00003600


	//   ....[3]....
        /*0d8c*/ 	.word	0x000048a0


	//   ....[4]....
        /*0d90*/ 	.word	0x00005a80


	//   ....[5]....
        /*0d94*/ 	.word	0x00005ac0


	//   ....[6]....
        /*0d98*/ 	.word	0x0000a160


	//----- nvinfo : EIATTR_MAX_THREADS
	.align		4
.L_50:
        /*0d9c*/ 	.byte	0x04, 0x05
        /*0d9e*/ 	.short	(.L_52 - .L_51)
.L_51:
        /*0da0*/ 	.word	0x00000100
        /*0da4*/ 	.word	0x00000001
        /*0da8*/ 	.word	0x00000001


	//----- nvinfo : EIATTR_CRS_STACK_SIZE
	.align		4
.L_52:
        /*0dac*/ 	.byte	0x04, 0x1e
        /*0dae*/ 	.short	(.L_54 - .L_53)
.L_53:
        /*0db0*/ 	.word	0x00000000


	//----- nvinfo : EIATTR_CBANK_PARAM_SIZE
	.align		4
.L_54:
        /*0db4*/ 	.byte	0x03, 0x19
        /*0db6*/ 	.short	0x0800


	//----- nvinfo : EIATTR_PARAM_CBANK
	.align		4
        /*0db8*/ 	.byte	0x04, 0x0a
        /*0dba*/ 	.short	(.L_56 - .L_55)
	.align		4
.L_55:
        /*0dbc*/ 	.word	index@(.nv.constant0._ZN7cutlass13device_kernelINS_4gemm6kernel13GemmUniversalIN4cute5tupleIJiiiiEEENS1_10collective13CollectiveMmaINS1_35MainloopSm100TmaUmmaWarpSpecializedILi16ELi2ELi4ENS5_IJNS4_1CILi2EEENSA_ILi1EEESC_EEEEENS5_IJNSA_ILi128EEENSA_ILi256EEENSA_ILi64EEEEEENS_12float_e4m3_tENS5_IJlSC_lEEESJ_SK_NS4_8TiledMMAINS4_8MMA_AtomIJNS4_10MMA_TraitsINS4_25SM100_MMA_F8F6F4_2x1SM_SSEJSJ_SJ_fSF_SG_NS4_17integral_constantINS4_4UMMA5MajorELSR_0EEESS_NSP_INSQ_7ScaleInELST_0EEESU_EEEEEENS4_6LayoutINS5_IJSC_SC_SC_EEENS5_IJNSA_ILi0EEESZ_SZ_EEEEENS5_IJNS4_10UnderscoreES12_S12_EEEEENS4_18SM100_TMA_2SM_LOADENS4_14ComposedLayoutINS4_7SwizzleILi2ELi4ELi3EEENS4_18smem_ptr_flag_bitsILi8EEENSX_INS5_IJNSA_ILi8EEESH_EEENS5_IJSH_SC_EEEEEEEvNS4_8identityES15_S1F_vS1G_EENS_8epilogue10collective18CollectiveEpilogueINS1I_23Sm100TmaWarpSpecializedILi4ELi2ELi32ELb0ELb0EEEJNS5_IJSH_SG_SH_EEENS5_IJNSX_ISH_SC_EENSX_INS5_IJNSA_ILi32EEESB_EEENS5_IJSC_SF_EEEEEEEESJ_SK_SJ_SK_NS1I_6fusion15FusionCallbacksIS1M_NS1U_17LinearCombinationISJ_fSJ_fLNS_15FloatRoundStyleE2EEES1N_S1T_JEEENS4_5SM1004TMEM4LOAD26SM100_TMEM_LOAD_32dp32b32xENS4_13SM90_TMA_LOADENS16_INS17_ILi1ELi4ELi3EEES1A_NSX_INS5_IJS1B_S1P_EEENS5_IJS1P_SC_EEEEEEENS4_39AutoVectorizingCopyWithAssumedAlignmentILi128EEENS4_14SM90_TMA_STOREES29_S2B_S2B_EEEvvEEEEvNT_6ParamsE)
        /*0dc0*/ 	.short	0x0380
        /*0dc2*/ 	.short	0x0800


	//----- nvinfo : EIATTR_SW_WAR
	.align		4
.L_56:
        /*0dc4*/ 	.byte	0x04, 0x36
        /*0dc6*/ 	.short	(.L_58 - .L_57)
.L_57:
        /*0dc8*/ 	.word	0x00000008
.L_58:


//--------------------- .nv.callgraph             --------------------------
	.section	.nv.callgraph,"",@"SHT_CUDA_CALLGRAPH"
	.align	4
	.sectionentsize	8
	.align		4
        /*0000*/ 	.word	0x00000000
	.align		4
        /*0004*/ 	.word	0xffffffff
	.align		4
        /*0008*/ 	.word	index@(_ZN7cutlass13device_kernelINS_4gemm6kernel13GemmUniversalIN4cute5tupleIJiiiiEEENS1_10collective13CollectiveMmaINS1_35MainloopSm100TmaUmmaWarpSpecializedILi16ELi2ELi4ENS5_IJNS4_1CILi2EEENSA_ILi1EEESC_EEEEENS5_IJNSA_ILi128EEENSA_ILi256EEENSA_ILi64EEEEEENS_12float_e4m3_tENS5_IJlSC_lEEESJ_SK_NS4_8TiledMMAINS4_8MMA_AtomIJNS4_10MMA_TraitsINS4_25SM100_MMA_F8F6F4_2x1SM_SSEJSJ_SJ_fSF_SG_NS4_17integral_constantINS4_4UMMA5MajorELSR_0EEESS_NSP_INSQ_7ScaleInELST_0EEESU_EEEEEENS4_6LayoutINS5_IJSC_SC_SC_EEENS5_IJNSA_ILi0EEESZ_SZ_EEEEENS5_IJNS4_10UnderscoreES12_S12_EEEEENS4_18SM100_TMA_2SM_LOADENS4_14ComposedLayoutINS4_7SwizzleILi2ELi4ELi3EEENS4_18smem_ptr_flag_bitsILi8EEENSX_INS5_IJNSA_ILi8EEESH_EEENS5_IJSH_SC_EEEEEEEvNS4_8identityES15_S1F_vS1G_EENS_8epilogue10collective18CollectiveEpilogueINS1I_23Sm100TmaWarpSpecializedILi4ELi2ELi32ELb0ELb0EEEJNS5_IJSH_SG_SH_EEENS5_IJNSX_ISH_SC_EENSX_INS5_IJNSA_ILi32EEESB_EEENS5_IJSC_SF_EEEEEEEESJ_SK_SJ_SK_NS1I_6fusion15FusionCallbacksIS1M_NS1U_17LinearCombinationISJ_fSJ_fLNS_15FloatRoundStyleE2EEES1N_S1T_JEEENS4_5SM1004TMEM4LOAD26SM100_TMEM_LOAD_32dp32b32xENS4_13SM90_TMA_LOADENS16_INS17_ILi1ELi4ELi3EEES1A_NSX_INS5_IJS1B_S1P_EEENS5_IJS1P_SC_EEEEEEENS4_39AutoVectorizingCopyWithAssumedAlignmentILi128EEENS4_14SM90_TMA_STOREES29_S2B_S2B_EEEvvEEEEvNT_6ParamsE)
	.align		4
        /*000c*/ 	.word	index@(__assertfail)
	.align		4
        /*0010*/ 	.word	0x00000000
	.align		4
        /*0014*/ 	.word	0xfffffffe
	.align		4
        /*0018*/ 	.word	0x00000000
	.align		4
        /*001c*/ 	.word	0xfffffffd
	.align		4
        /*0020*/ 	.word	0x00000000
	.align		4
        /*0024*/ 	.word	0xfffffffc


//--------------------- .nv.constant4             --------------------------
	.section	.nv.constant4,"a",@progbits
	.align	8
	.align		8
.nv.constant4:
        /*0000*/ 	.dword	__assertfail
	.align		8
        /*0008*/ 	.dword	__unnamed_1
	.align		8
        /*0010*/ 	.dword	__unnamed_2
	.align		8
        /*0018*/ 	.dword	__unnamed_3
	.align		8
        /*0020*/ 	.dword	_ZN39_INTERNAL_d32cda48_4_k_cu_9a29a261_82724cuda3std3__45__cpo5beginE
	.align		8
        /*0028*/ 	.dword	_ZN39_INTERNAL_d32cda48_4_k_cu_9a29a261_82724cuda3std3__45__cpo3endE
	.align		8
        /*0030*/ 	.dword	_ZN39_INTERNAL_d32cda48_4_k_cu_9a29a261_82724cuda3std3__45__cpo6cbeginE
	.align		8
        /*0038*/ 	.dword	_ZN39_INTERNAL_d32cda48_4_k_cu_9a29a261_82724cuda3std3__45__cpo4cendE
	.align		8
        /*0040*/ 	.dword	_ZN39_INTERNAL_d32cda48_4_k_cu_9a29a261_82724cuda3std3__441_GLOBAL__N__d32cda48_4_k_cu_9a29a261_82726ignoreE
	.align		8
        /*0048*/ 	.dword	_ZN39_INTERNAL_d32cda48_4_k_cu_9a29a261_82724cuda3std3__419piecewise_constructE
	.align		8
        /*0050*/ 	.dword	_ZN39_INTERNAL_d32cda48_4_k_cu_9a29a261_82724cuda3std3__48in_placeE
	.align		8
        /*0058*/ 	.dword	_ZN39_INTERNAL_d32cda48_4_k_cu_9a29a261_82724cuda3std6ranges3__45__cpo4swapE
	.align		8
        /*0060*/ 	.dword	_ZN39_INTERNAL_d32cda48_4_k_cu_9a29a261_82724cuda3std6ranges3__45__cpo9iter_moveE
	.align		8
        /*0068*/ 	.dword	_ZN39_INTERNAL_d32cda48_4_k_cu_9a29a261_82724cute7productE
	.align		8
        /*0070*/ 	.dword	_ZN39_INTERNAL_d32cda48_4_k_cu_9a29a261_82724cute1_E
	.align		8
        /*0078*/ 	.dword	$str$25
	.align		8
        /*0080*/ 	.dword	$str$26
	.align		8
        /*0088*/ 	.dword	$str$27
	.align		8
        /*0090*/ 	.dword	$str$28


//--------------------- .text._ZN7cutlass13device_kernelINS_4gemm6kernel13GemmUniversalIN4cute5tupleIJiiiiEEENS1_10collective13CollectiveMmaINS1_35MainloopSm100TmaUmmaWarpSpecializedILi16ELi2ELi4ENS5_IJNS4_1CILi2EEENSA_ILi1EEESC_EEEEENS5_IJNSA_ILi128EEENSA_ILi256EEENSA_ILi64EEEEEENS_12float_e4m3_tENS5_IJlSC_lEEESJ_SK_NS4_8TiledMMAINS4_8MMA_AtomIJNS4_10MMA_TraitsINS4_25SM100_MMA_F8F6F4_2x1SM_SSEJSJ_SJ_fSF_SG_NS4_17integral_constantINS4_4UMMA5MajorELSR_0EEESS_NSP_INSQ_7ScaleInELST_0EEESU_EEEEEENS4_6LayoutINS5_IJSC_SC_SC_EEENS5_IJNSA_ILi0EEESZ_SZ_EEEEENS5_IJNS4_10UnderscoreES12_S12_EEEEENS4_18SM100_TMA_2SM_LOADENS4_14ComposedLayoutINS4_7SwizzleILi2ELi4ELi3EEENS4_18smem_ptr_flag_bitsILi8EEENSX_INS5_IJNSA_ILi8EEESH_EEENS5_IJSH_SC_EEEEEEEvNS4_8identityES15_S1F_vS1G_EENS_8epilogue10collective18CollectiveEpilogueINS1I_23Sm100TmaWarpSpecializedILi4ELi2ELi32ELb0ELb0EEEJNS5_IJSH_SG_SH_EEENS5_IJNSX_ISH_SC_EENSX_INS5_IJNSA_ILi32EEESB_EEENS5_IJSC_SF_EEEEEEEESJ_SK_SJ_SK_NS1I_6fusion15FusionCallbacksIS1M_NS1U_17LinearCombinationISJ_fSJ_fLNS_15FloatRoundStyleE2EEES1N_S1T_JEEENS4_5SM1004TMEM4LOAD26SM100_TMEM_LOAD_32dp32b32xENS4_13SM90_TMA_LOADENS16_INS17_ILi1ELi4ELi3EEES1A_NSX_INS5_IJS1B_S1P_EEENS5_IJS1P_SC_EEEEEEENS4_39AutoVectorizingCopyWithAssumedAlignmentILi128EEENS4_14SM90_TMA_STOREES29_S2B_S2B_EEEvvEEEEvNT_6ParamsE --------------------------
	.section	.text._ZN7cutlass13device_kernelINS_4gemm6kernel13GemmUniversalIN4cute5tupleIJiiiiEEENS1_10collective13CollectiveMmaINS1_35MainloopSm100TmaUmmaWarpSpecializedILi16ELi2ELi4ENS5_IJNS4_1CILi2EEENSA_ILi1EEESC_EEEEENS5_IJNSA_ILi128EEENSA_ILi256EEENSA_ILi64EEEEEENS_12float_e4m3_tENS5_IJlSC_lEEESJ_SK_NS4_8TiledMMAINS4_8MMA_AtomIJNS4_10MMA_TraitsINS4_25SM100_MMA_F8F6F4_2x1SM_SSEJSJ_SJ_fSF_SG_NS4_17integral_constantINS4_4UMMA5MajorELSR_0EEESS_NSP_INSQ_7ScaleInELST_0EEESU_EEEEEENS4_6LayoutINS5_IJSC_SC_SC_EEENS5_IJNSA_ILi0EEESZ_SZ_EEEEENS5_IJNS4_10UnderscoreES12_S12_EEEEENS4_18SM100_TMA_2SM_LOADENS4_14ComposedLayoutINS4_7SwizzleILi2ELi4ELi3EEENS4_18smem_ptr_flag_bitsILi8EEENSX_INS5_IJNSA_ILi8EEESH_EEENS5_IJSH_SC_EEEEEEEvNS4_8identityES15_S1F_vS1G_EENS_8epilogue10collective18CollectiveEpilogueINS1I_23Sm100TmaWarpSpecializedILi4ELi2ELi32ELb0ELb0EEEJNS5_IJSH_SG_SH_EEENS5_IJNSX_ISH_SC_EENSX_INS5_IJNSA_ILi32EEESB_EEENS5_IJSC_SF_EEEEEEEESJ_SK_SJ_SK_NS1I_6fusion15FusionCallbacksIS1M_NS1U_17LinearCombinationISJ_fSJ_fLNS_15FloatRoundStyleE2EEES1N_S1T_JEEENS4_5SM1004TMEM4LOAD26SM100_TMEM_LOAD_32dp32b32xENS4_13SM90_TMA_LOADENS16_INS17_ILi1ELi4ELi3EEES1A_NSX_INS5_IJS1B_S1P_EEENS5_IJS1P_SC_EEEEEEENS4_39AutoVectorizingCopyWithAssumedAlignmentILi128EEENS4_14SM90_TMA_STOREES29_S2B_S2B_EEEvvEEEEvNT_6ParamsE,"ax",@progbits
	.align	128
.text._ZN7cutlass13device_kernelINS_4gemm6kernel13GemmUniversalIN4cute5tupleIJiiiiEEENS1_10collective13CollectiveMmaINS1_35MainloopSm100TmaUmmaWarpSpecializedILi16ELi2ELi4ENS5_IJNS4_1CILi2EEENSA_ILi1EEESC_EEEEENS5_IJNSA_ILi128EEENSA_ILi256EEENSA_ILi64EEEEEENS_12float_e4m3_tENS5_IJlSC_lEEESJ_SK_NS4_8TiledMMAINS4_8MMA_AtomIJNS4_10MMA_TraitsINS4_25SM100_MMA_F8F6F4_2x1SM_SSEJSJ_SJ_fSF_SG_NS4_17integral_constantINS4_4UMMA5MajorELSR_0EEESS_NSP_INSQ_7ScaleInELST_0EEESU_EEEEEENS4_6LayoutINS5_IJSC_SC_SC_EEENS5_IJNSA_ILi0EEESZ_SZ_EEEEENS5_IJNS4_10UnderscoreES12_S12_EEEEENS4_18SM100_TMA_2SM_LOADENS4_14ComposedLayoutINS4_7SwizzleILi2ELi4ELi3EEENS4_18smem_ptr_flag_bitsILi8EEENSX_INS5_IJNSA_ILi8EEESH_EEENS5_IJSH_SC_EEEEEEEvNS4_8identityES15_S1F_vS1G_EENS_8epilogue10collective18CollectiveEpilogueINS1I_23Sm100TmaWarpSpecializedILi4ELi2ELi32ELb0ELb0EEEJNS5_IJSH_SG_SH_EEENS5_IJNSX_ISH_SC_EENSX_INS5_IJNSA_ILi32EEESB_EEENS5_IJSC_SF_EEEEEEEESJ_SK_SJ_SK_NS1I_6fusion15FusionCallbacksIS1M_NS1U_17LinearCombinationISJ_fSJ_fLNS_15FloatRoundStyleE2EEES1N_S1T_JEEENS4_5SM1004TMEM4LOAD26SM100_TMEM_LOAD_32dp32b32xENS4_13SM90_TMA_LOADENS16_INS17_ILi1ELi4ELi3EEES1A_NSX_INS5_IJS1B_S1P_EEENS5_IJS1P_SC_EEEEEEENS4_39AutoVectorizingCopyWithAssumedAlignmentILi128EEENS4_14SM90_TMA_STOREES29_S2B_S2B_EEEvvEEEEvNT_6ParamsE:
        .type           _ZN7cutlass13device_kernelINS_4gemm6kernel13GemmUniversalIN4cute5tupleIJiiiiEEENS1_10collective13CollectiveMmaINS1_35MainloopSm100TmaUmmaWarpSpecializedILi16ELi2ELi4ENS5_IJNS4_1CILi2EEENSA_ILi1EEESC_EEEEENS5_IJNSA_ILi128EEENSA_ILi256EEENSA_ILi64EEEEEENS_12float_e4m3_tENS5_IJlSC_lEEESJ_SK_NS4_8TiledMMAINS4_8MMA_AtomIJNS4_10MMA_TraitsINS4_25SM100_MMA_F8F6F4_2x1SM_SSEJSJ_SJ_fSF_SG_NS4_17integral_constantINS4_4UMMA5MajorELSR_0EEESS_NSP_INSQ_7ScaleInELST_0EEESU_EEEEEENS4_6LayoutINS5_IJSC_SC_SC_EEENS5_IJNSA_ILi0EEESZ_SZ_EEEEENS5_IJNS4_10UnderscoreES12_S12_EEEEENS4_18SM100_TMA_2SM_LOADENS4_14ComposedLayoutINS4_7SwizzleILi2ELi4ELi3EEENS4_18smem_ptr_flag_bitsILi8EEENSX_INS5_IJNSA_ILi8EEESH_EEENS5_IJSH_SC_EEEEEEEvNS4_8identityES15_S1F_vS1G_EENS_8epilogue10collective18CollectiveEpilogueINS1I_23Sm100TmaWarpSpecializedILi4ELi2ELi32ELb0ELb0EEEJNS5_IJSH_SG_SH_EEENS5_IJNSX_ISH_SC_EENSX_INS5_IJNSA_ILi32EEESB_EEENS5_IJSC_SF_EEEEEEEESJ_SK_SJ_SK_NS1I_6fusion15FusionCallbacksIS1M_NS1U_17LinearCombinationISJ_fSJ_fLNS_15FloatRoundStyleE2EEES1N_S1T_JEEENS4_5SM1004TMEM4LOAD26SM100_TMEM_LOAD_32dp32b32xENS4_13SM90_TMA_LOADENS16_INS17_ILi1ELi4ELi3EEES1A_NSX_INS5_IJS1B_S1P_EEENS5_IJS1P_SC_EEEEEEENS4_39AutoVectorizingCopyWithAssumedAlignmentILi128EEENS4_14SM90_TMA_STOREES29_S2B_S2B_EEEvvEEEEvNT_6ParamsE,@function
        .size           _ZN7cutlass13device_kernelINS_4gemm6kernel13GemmUniversalIN4cute5tupleIJiiiiEEENS1_10collective13CollectiveMmaINS1_35MainloopSm100TmaUmmaWarpSpecializedILi16ELi2ELi4ENS5_IJNS4_1CILi2EEENSA_ILi1EEESC_EEEEENS5_IJNSA_ILi128EEENSA_ILi256EEENSA_ILi64EEEEEENS_12float_e4m3_tENS5_IJlSC_lEEESJ_SK_NS4_8TiledMMAINS4_8MMA_AtomIJNS4_10MMA_TraitsINS4_25SM100_MMA_F8F6F4_2x1SM_SSEJSJ_SJ_fSF_SG_NS4_17integral_constantINS4_4UMMA5MajorELSR_0EEESS_NSP_INSQ_7ScaleInELST_0EEESU_EEEEEENS4_6LayoutINS5_IJSC_SC_SC_EEENS5_IJNSA_ILi0EEESZ_SZ_EEEEENS5_IJNS4_10UnderscoreES12_S12_EEEEENS4_18SM100_TMA_2SM_LOADENS4_14ComposedLayoutINS4_7SwizzleILi2ELi4ELi3EEENS4_18smem_ptr_flag_bitsILi8EEENSX_INS5_IJNSA_ILi8EEESH_EEENS5_IJSH_SC_EEEEEEEvNS4_8identityES15_S1F_vS1G_EENS_8epilogue10collective18CollectiveEpilogueINS1I_23Sm100TmaWarpSpecializedILi4ELi2ELi32ELb0ELb0EEEJNS5_IJSH_SG_SH_EEENS5_IJNSX_ISH_SC_EENSX_INS5_IJNSA_ILi32EEESB_EEENS5_IJSC_SF_EEEEEEEESJ_SK_SJ_SK_NS1I_6fusion15FusionCallbacksIS1M_NS1U_17LinearCombinationISJ_fSJ_fLNS_15FloatRoundStyleE2EEES1N_S1T_JEEENS4_5SM1004TMEM4LOAD26SM100_TMEM_LOAD_32dp32b32xENS4_13SM90_TMA_LOADENS16_INS17_ILi1ELi4ELi3EEES1A_NSX_INS5_IJS1B_S1P_EEENS5_IJS1P_SC_EEEEEEENS4_39AutoVectorizingCopyWithAssumedAlignmentILi128EEENS4_14SM90_TMA_STOREES29_S2B_S2B_EEEvvEEEEvNT_6ParamsE,(.L_x_228 - _ZN7cutlass13device_kernelINS_4gemm6kernel13GemmUniversalIN4cute5tupleIJiiiiEEENS1_10collective13CollectiveMmaINS1_35MainloopSm100TmaUmmaWarpSpecializedILi16ELi2ELi4ENS5_IJNS4_1CILi2EEENSA_ILi1EEESC_EEEEENS5_IJNSA_ILi128EEENSA_ILi256EEENSA_ILi64EEEEEENS_12float_e4m3_tENS5_IJlSC_lEEESJ_SK_NS4_8TiledMMAINS4_8MMA_AtomIJNS4_10MMA_TraitsINS4_25SM100_MMA_F8F6F4_2x1SM_SSEJSJ_SJ_fSF_SG_NS4_17integral_constantINS4_4UMMA5MajorELSR_0EEESS_NSP_INSQ_7ScaleInELST_0EEESU_EEEEEENS4_6LayoutINS5_IJSC_SC_SC_EEENS5_IJNSA_ILi0EEESZ_SZ_EEEEENS5_IJNS4_10UnderscoreES12_S12_EEEEENS4_18SM100_TMA_2SM_LOADENS4_14ComposedLayoutINS4_7SwizzleILi2ELi4ELi3EEENS4_18smem_ptr_flag_bitsILi8EEENSX_INS5_IJNSA_ILi8EEESH_EEENS5_IJSH_SC_EEEEEEEvNS4_8identityES15_S1F_vS1G_EENS_8epilogue10collective18CollectiveEpilogueINS1I_23Sm100TmaWarpSpecializedILi4ELi2ELi32ELb0ELb0EEEJNS5_IJSH_SG_SH_EEENS5_IJNSX_ISH_SC_EENSX_INS5_IJNSA_ILi32EEESB_EEENS5_IJSC_SF_EEEEEEEESJ_SK_SJ_SK_NS1I_6fusion15FusionCallbacksIS1M_NS1U_17LinearCombinationISJ_fSJ_fLNS_15FloatRoundStyleE2EEES1N_S1T_JEEENS4_5SM1004TMEM4LOAD26SM100_TMEM_LOAD_32dp32b32xENS4_13SM90_TMA_LOADENS16_INS17_ILi1ELi4ELi3EEES1A_NSX_INS5_IJS1B_S1P_EEENS5_IJS1P_SC_EEEEEEENS4_39AutoVectorizingCopyWithAssumedAlignmentILi128EEENS4_14SM90_TMA_STOREES29_S2B_S2B_EEEvvEEEEvNT_6ParamsE)
        .other          _ZN7cutlass13device_kernelINS_4gemm6kernel13GemmUniversalIN4cute5tupleIJiiiiEEENS1_10collective13CollectiveMmaINS1_35MainloopSm100TmaUmmaWarpSpecializedILi16ELi2ELi4ENS5_IJNS4_1CILi2EEENSA_ILi1EEESC_EEEEENS5_IJNSA_ILi128EEENSA_ILi256EEENSA_ILi64EEEEEENS_12float_e4m3_tENS5_IJlSC_lEEESJ_SK_NS4_8TiledMMAINS4_8MMA_AtomIJNS4_10MMA_TraitsINS4_25SM100_MMA_F8F6F4_2x1SM_SSEJSJ_SJ_fSF_SG_NS4_17integral_constantINS4_4UMMA5MajorELSR_0EEESS_NSP_INSQ_7ScaleInELST_0EEESU_EEEEEENS4_6LayoutINS5_IJSC_SC_SC_EEENS5_IJNSA_ILi0EEESZ_SZ_EEEEENS5_IJNS4_10UnderscoreES12_S12_EEEEENS4_18SM100_TMA_2SM_LOADENS4_14ComposedLayoutINS4_7SwizzleILi2ELi4ELi3EEENS4_18smem_ptr_flag_bitsILi8EEENSX_INS5_IJNSA_ILi8EEESH_EEENS5_IJSH_SC_EEEEEEEvNS4_8identityES15_S1F_vS1G_EENS_8epilogue10collective18CollectiveEpilogueINS1I_23Sm100TmaWarpSpecializedILi4ELi2ELi32ELb0ELb0EEEJNS5_IJSH_SG_SH_EEENS5_IJNSX_ISH_SC_EENSX_INS5_IJNSA_ILi32EEESB_EEENS5_IJSC_SF_EEEEEEEESJ_SK_SJ_SK_NS1I_6fusion15FusionCallbacksIS1M_NS1U_17LinearCombinationISJ_fSJ_fLNS_15FloatRoundStyleE2EEES1N_S1T_JEEENS4_5SM1004TMEM4LOAD26SM100_TMEM_LOAD_32dp32b32xENS4_13SM90_TMA_LOADENS16_INS17_ILi1ELi4ELi3EEES1A_NSX_INS5_IJS1B_S1P_EEENS5_IJS1P_SC_EEEEEEENS4_39AutoVectorizingCopyWithAssumedAlignmentILi128EEENS4_14SM90_TMA_STOREES29_S2B_S2B_EEEvvEEEEvNT_6ParamsE,@"STO_CUDA_ENTRY STV_DEFAULT"
_ZN7cutlass13device_kernelINS_4gemm6kernel13GemmUniversalIN4cute5tupleIJiiiiEEENS1_10collective13CollectiveMmaINS1_35MainloopSm100TmaUmmaWarpSpecializedILi16ELi2ELi4ENS5_IJNS4_1CILi2EEENSA_ILi1EEESC_EEEEENS5_IJNSA_ILi128EEENSA_ILi256EEENSA_ILi64EEEEEENS_12float_e4m3_tENS5_IJlSC_lEEESJ_SK_NS4_8TiledMMAINS4_8MMA_AtomIJNS4_10MMA_TraitsINS4_25SM100_MMA_F8F6F4_2x1SM_SSEJSJ_SJ_fSF_SG_NS4_17integral_constantINS4_4UMMA5MajorELSR_0EEESS_NSP_INSQ_7ScaleInELST_0EEESU_EEEEEENS4_6LayoutINS5_IJSC_SC_SC_EEENS5_IJNSA_ILi0EEESZ_SZ_EEEEENS5_IJNS4_10UnderscoreES12_S12_EEEEENS4_18SM100_TMA_2SM_LOADENS4_14ComposedLayoutINS4_7SwizzleILi2ELi4ELi3EEENS4_18smem_ptr_flag_bitsILi8EEENSX_INS5_IJNSA_ILi8EEESH_EEENS5_IJSH_SC_EEEEEEEvNS4_8identityES15_S1F_vS1G_EENS_8epilogue10collective18CollectiveEpilogueINS1I_23Sm100TmaWarpSpecializedILi4ELi2ELi32ELb0ELb0EEEJNS5_IJSH_SG_SH_EEENS5_IJNSX_ISH_SC_EENSX_INS5_IJNSA_ILi32EEESB_EEENS5_IJSC_SF_EEEEEEEESJ_SK_SJ_SK_NS1I_6fusion15FusionCallbacksIS1M_NS1U_17LinearCombinationISJ_fSJ_fLNS_15FloatRoundStyleE2EEES1N_S1T_JEEENS4_5SM1004TMEM4LOAD26SM100_TMEM_LOAD_32dp32b32xENS4_13SM90_TMA_LOADENS16_INS17_ILi1ELi4ELi3EEES1A_NSX_INS5_IJS1B_S1P_EEENS5_IJS1P_SC_EEEEEEENS4_39AutoVectorizingCopyWithAssumedAlignmentILi128EEENS4_14SM90_TMA_STOREES29_S2B_S2B_EEEvvEEEEvNT_6ParamsE:
[----:B------:R-:W1:Y:S01]  /*0000*/  LDC R1, c[0x0][0x37c] ;  /* 0x0000df00ff017b82 */ /* 0x000e620000000800 */
[----:B------:R-:W2:Y:S01]  /*0010*/  S2R R109, SR_TID.X ;  /* 0x00000000006d7919 */ /* 0x000ea20000002100 */
[----:B------:R-:W3:Y:S06]  /*0020*/  LDCU.64 UR6, c[0x0][0x890] ;  /* 0x00011200ff0677ac */ /* 0x000eec0008000a00 */
[----:B------:R-:W4:Y:S01]  /*0030*/  S2UR UR37, SR_CgaCtaId ;  /* 0x00000000002579c3 */ /* 0x000f220000008800 */
[----:B------:R-:W-:Y:S02]  /*0040*/  PRMT R96, RZ, 0x7610, R96 ;  /* 0x00007610ff607816 */ /* 0x000fe40000000060 */
[----:B------:R-:W-:Y:S01]  /*0050*/  ELECT P1, URZ, PT ;  /* 0x0000000000ff782f */ /* 0x000fe20003820000 */
[----:B------:R-:W1:Y:S01]  /*0060*/  LDCU.64 UR46, c[0x0][0x358] ;  /* 0x00006b00ff2e77ac */ /* 0x000e620008000a00 */
[----:B---3--:R-:W-:-:S04]  /*0070*/  UISETP.NE.U32.AND UP0, UPT, UR6, URZ, UPT ;  /* 0x000000ff0600728c */ /* 0x008fc8000bf05070 */
[----:B------:R-:W-:Y:S02]  /*0080*/  UISETP.NE.AND.EX UP0, UPT, UR7, URZ, UPT, UP0 ;  /* 0x000000ff0700728c */ /* 0x000fe4000bf05300 */
[----:B----4-:R-:W-:Y:S02]  /*0090*/  ULOP3.LUT UR5, UR37, 0x1, URZ, 0xc0, !UPT ;  /* 0x0000000125057892 */ /* 0x010fe4000f8ec0ff */
[----:B------:R-:W-:Y:S01]  /*00a0*/  ULOP3.LUT UR4, UR37, 0x1, URZ, 0x3c, !UPT ;  /* 0x0000000125047892 */ /* 0x000fe2000f8e3cff */
[----:B--2---:R-:W-:-:S05]  /*00b0*/  SHF.R.U32.HI R102, RZ, 0x5, R109 ;  /* 0x00000005ff667819 */ /* 0x004fca000001166d */
[----:B------:R-:W2:Y:S02]  /*00c0*/  SHFL.IDX PT, R0, R102, RZ, 0x1f ;  /* 0x00001fff66007589 */ /* 0x000ea400000e0000 */
[----:B--2---:R-:W-:Y:S01]  /*00d0*/  R2UR UR10, R0 ;  /* 0x00000000000a72ca */ /* 0x004fe200000e0000 */
[----:B-1----:R-:W-:-:S14]  /*00e0*/  BRA.U UP0, `(.L_x_0) ;  /* 0x00000001002c7547 */ /* 0x002fdc000b800000 */
[----:B------:R-:W1:Y:S02]  /*00f0*/  LDCU.64 UR8, c[0x0][0x888] ;  /* 0x00011100ff0877ac */ /* 0x000e640008000a00 */
[----:B-1----:R-:W-:-:S04]  /*0100*/  UISETP.NE.U32.AND UP0, UPT, UR8, URZ, UPT ;  /* 0x000000ff0800728c */ /* 0x002fc8000bf05070 */
[----:B------:R-:W-:-:S09]  /*0110*/  UISETP.NE.AND.EX UP0, UPT, UR9, URZ, UPT, UP0 ;  /* 0x000000ff0900728c */ /* 0x000fd2000bf05300 */
[----:B------:R-:W-:Y:S05]  /*0120*/  BRA.U !UP0, `(.L_x_1) ;  /* 0x0000000108107547 */ /* 0x000fea000b800000 */
[----:B------:R-:W1:Y:S02]  /*0130*/  LDC.64 R2, c[0x0][0x888] ;  /* 0x00022200ff027b82 */ /* 0x000e640000000a00 */
[----:B-1----:R1:W5:Y:S01]  /*0140*/  LDG.E R49, desc[UR46][R2.64] ;  /* 0x0000002e02317981 */ /* 0x002362000c1e1900 */
[----:B------:R-:W-:Y:S01]  /*0150*/  HFMA2 R96, -RZ, RZ, 0, 5.9604644775390625e-08 ;  /* 0x00000001ff607431 */ /* 0x000fe200000001ff */
[----:B------:R-:W-:Y:S05]  /*0160*/  BRA `(.L_x_0) ;  /* 0x00000000000c7947 */ /* 0x000fea0003800000 */
.L_x_1:
[----:B------:R-:W1:Y:S01]  /*0170*/  LDCU UR8, c[0x0][0x880] ;  /* 0x00011000ff0877ac */ /* 0x000e620008000800 */
[----:B------:R-:W-:Y:S01]  /*0180*/  HFMA2 R96, -RZ, RZ, 0, 5.9604644775390625e-08 ;  /* 0x00000001ff607431 */ /* 0x000fe200000001ff */
[----:B-1----:R-:W-:-:S07]  /*0190*/  MOV R49, UR8 ;  /* 0x0000000800317c02 */ /* 0x002fce0008000f00 */
.L_x_0:
[----:B------:R-:W2:Y:S02]  /*01a0*/  LDCU.64 UR8, c[0x0][0x8b0] ;  /* 0x00011600ff0877ac */ /* 0x000ea40008000a00 */
[----:B--2---:R-:W-:-:S04]  /*01b0*/  UISETP.NE.U32.AND UP0, UPT, UR8, URZ, UPT ;  /* 0x000000ff0800728c */ /* 0x004fc8000bf05070 */
[----:B------:R-:W-:-:S09]  /*01c0*/  UISETP.NE.AND.EX UP0, UPT, UR9, URZ, UPT, UP0 ;  /* 0x000000ff0900728c */ /* 0x000fd2000bf05300 */
[----:B------:R-:W-:Y:S05]  /*01d0*/  BRA.U UP0, `(.L_x_2) ;  /* 0x0000000100247547 */ /* 0x000fea000b800000 */
[----:B------:R-:W2:Y:S02]  /*01e0*/  LDCU.64 UR8, c[0x0][0x8a8] ;  /* 0x00011500ff0877ac */ /* 0x000ea40008000a00 */
[----:B--2---:R-:W-:-:S04]  /*01f0*/  UISETP.NE.U32.AND UP0, UPT, UR8, URZ, UPT ;  /* 0x000000ff0800728c */ /* 0x004fc8000bf05070 */
[----:B------:R-:W-:-:S09]  /*0200*/  UISETP.NE.AND.EX UP0, UPT, UR9, URZ, UPT, UP0 ;  /* 0x000000ff0900728c */ /* 0x000fd2000bf05300 */
[----:B------:R-:W-:Y:S05]  /*0210*/  BRA.U !UP0, `(.L_x_3) ;  /* 0x00000001080c7547 */ /* 0x000fea000b800000 */
[----:B-1----:R-:W1:Y:S02]  /*0220*/  LDC.64 R2, c[0x0][0x8a8] ;  /* 0x00022a00ff027b82 */ /* 0x002e640000000a00 */
[----:B-1----:R2:W5:Y:S01]  /*0230*/  LDG.E R47, desc[UR46][R2.64] ;  /* 0x0000002e022f7981 */ /* 0x002562000c1e1900 */
[----:B------:R-:W-:Y:S05]  /*0240*/  BRA `(.L_x_2) ;  /* 0x0000000000087947 */ /* 0x000fea0003800000 */
.L_x_3:
[----:B------:R-:W2:Y:S02]  /*0250*/  LDCU UR8, c[0x0][0x8a0] ;  /* 0x00011400ff0877ac */ /* 0x000ea40008000800 */
[----:B--2---:R-:W-:Y:S02]  /*0260*/  MOV R47, UR8 ;  /* 0x00000008002f7c02 */ /* 0x004fe40008000f00 */
.L_x_2:
[----:B------:R-:W-:Y:S01]  /*0270*/  IMAD.U32 R0, RZ, RZ, UR10 ;  /* 0x0000000aff007e24 */ /* 0x000fe2000f8e00ff */
[----:B------:R-:W-:Y:S04]  /*0280*/  BSSY.RECONVERGENT B0, `(.L_x_4) ;  /* 0x000000c000007945 */ /* 0x000fe80003800200 */
[C---:B------:R-:W-:Y:S02]  /*0290*/  ISETP.NE.OR P2, PT, R0.reuse, 0x1, !P1 ;  /* 0x000000010000780c */ /* 0x040fe40004f45670 */
[----:B------:R-:W-:-:S11]  /*02a0*/  ISETP.NE.OR P0, PT, R0, 0x3, !P1 ;  /* 0x000000030000780c */ /* 0x000fd60004f05670 */
[----:B------:R-:W-:Y:S05]  /*02b0*/  @P2 BRA `(.L_x_5) ;  /* 0x0000000000202947 */ /* 0x000fea0003800000 */
[----:B------:R-:W3:Y:S02]  /*02c0*/  LDCU.64 UR8, c[0x0][0x348] ;  /* 0x00006900ff0877ac */ /* 0x000ee40008000a00 */
[----:B---3--:R-:W-:Y:S02]  /*02d0*/  UIADD3 UR12, UP1, UPT, UR8, 0x80, URZ ;  /* 0x00000080080c7890 */ /* 0x008fe4000ff3e0ff */
[----:B------:R-:W-:Y:S02]  /*02e0*/  UIADD3 UR8, UP0, UPT, UR8, 0x180, URZ ;  /* 0x0000018008087890 */ /* 0x000fe4000ff1e0ff */
[----:B------:R-:W-:Y:S02]  /*02f0*/  UIADD3.X UR13, UPT, UPT, URZ, UR9, URZ, UP1, !UPT ;  /* 0x00000009ff0d7290 */ /* 0x000fe40008ffe4ff */
[----:B------:R-:W-:-:S07]  /*0300*/  UIADD3.X UR9, UPT, UPT, URZ, UR9, URZ, UP0, !UPT ;  /* 0x00000009ff097290 */ /* 0x000fce00087fe4ff */
[----:B------:R3:W-:Y:S02]  /*0310*/  UTMACCTL.PF [UR12] ;  /* 0x000000000c0079b9 */ /* 0x0007e40008040000 */
[----:B------:R3:W-:Y:S02]  /*0320*/  UTMACCTL.PF [UR8] ;  /* 0x00000000080079b9 */ /* 0x0007e40008040000 */
[----:B---3--:R-:W-:Y:S01]  /*0330*/  NOP ;  /* 0x0000000000007918 */ /* 0x008fe20000000000 */
.L_x_5:
[----:B------:R-:W-:Y:S05]  /*0340*/  BSYNC.RECONVERGENT B0 ;  /* 0x0000000000007941 */ /* 0x000fea0003800200 */
.L_x_4:
[----:B------:R-:W-:Y:S04]  /*0350*/  BSSY.RECONVERGENT B0, `(.L_x_6) ;  /* 0x000000a000007945 */ /* 0x000fe80003800200 */
        /* <DEDUP_REMOVED lines=9> */
.L_x_7:
[----:B------:R-:W-:Y:S05]  /*03f0*/  BSYNC.RECONVERGENT B0 ;  /* 0x0000000000007941 */ /* 0x000fea0003800200 */
.L_x_6:
[----:B------:R-:W3:Y:S01]  /*0400*/  LDCU.64 UR8, c[0x0][0x888] ;  /* 0x00011100ff0877ac */ /* 0x000ee20008000a00 */
[----:B------:R-:W-:Y:S02]  /*0410*/  UISETP.EQ.U32.AND UP1, UPT, UR6, URZ, UPT ;  /* 0x000000ff0600728c */ /* 0x000fe4000bf22070 */
[----:B------:R-:W-:Y:S02]  /*0420*/  UPLOP3.LUT UP5, UPT, UPT, UPT, UPT, 0x80, 0x8 ;  /* 0x000000000008789c */ /* 0x000fe40003faf070 */
[----:B---3--:R-:W-:-:S04]  /*0430*/  UISETP.NE.U32.AND UP0, UPT, UR8, URZ, UPT ;  /* 0x000000ff0800728c */ /* 0x008fc8000bf05070 */
[----:B------:R-:W-:-:S04]  /*0440*/  UISETP.NE.AND.EX UP0, UPT, UR9, URZ, UPT, UP0 ;  /* 0x000000ff0900728c */ /* 0x000fc8000bf05300 */
[----:B------:R-:W-:-:S04]  /*0450*/  UISETP.EQ.OR.EX UP2, UPT, UR7, URZ, !UP0, UP1 ;  /* 0x000000ff0700728c */ /* 0x000fc8000c742710 */
[----:B------:R-:W-:-:S05]  /*0460*/  UP2UR UR50, UPR, URZ, 0x4 ;  /* 0x00000004ff327883 */ /* 0x000fca0008000000 */
[----:B------:R-:W-:Y:S07]  /*0470*/  BRA.U !UP2, `(.L_x_8) ;  /* 0x000000010a207547 */ /* 0x000fee000b800000 */
[----:B------:R-:W-:Y:S01]  /*0480*/  UISETP.NE.U32.AND UP2, UPT, UR6, URZ, UPT ;  /* 0x000000ff0600728c */ /* 0x000fe2000bf45070 */
[----:B-----5:R-:W-:Y:S01]  /*0490*/  FSETP.NEU.AND P0, PT, R49, RZ, PT ;  /* 0x000000ff3100720b */ /* 0x020fe20003f0d000 */
[----:B------:R-:W-:Y:S02]  /*04a0*/  USEL UR6, URZ, 0xffffffff, UP0 ;  /* 0xffffffffff067887 */ /* 0x000fe40008000000 */
[----:B------:R-:W-:-:S10]  /*04b0*/  UISETP.NE.AND.EX UP2, UPT, UR7, URZ, UPT, UP2 ;  /* 0x000000ff0700728c */ /* 0x000fd4000bf45320 */
[----:B------:R-:W-:Y:S01]  /*04c0*/  VOTEU.ANY UP1, P0 ;  /* 0x0000000000ff7886 */ /* 0x000fe20000020100 */
[----:B------:R-:W-:-:S04]  /*04d0*/  @!UP2 USEL UR6, URZ, 0xffffffff, UP1 ;  /* 0xffffffffff06a887 */ /* 0x000fc80008800000 */
[----:B------:R-:W-:-:S04]  /*04e0*/  ULOP3.LUT UR6, UR6, 0x1, URZ, 0xc0, !UPT ;  /* 0x0000000106067892 */ /* 0x000fc8000f8ec0ff */
[----:B------:R-:W-:-:S11]  /*04f0*/  UISETP.NE.U32.AND UP5, UPT, UR6, 0x1, UPT ;  /* 0x000000010600788c */ /* 0x000fd6000bfa5070 */
.L_x_8:
[----:B------:R-:W3:Y:S01]  /*0500*/  SHFL.IDX PT, R0, R102, RZ, 0x1f ;  /* 0x00001fff66007589 */ /* 0x000ee200000e0000 */
[----:B------:R-:W-:-:S04]  /*0510*/  UISETP.NE.AND UP1, UPT, UR10, 0x2, UPT ;  /* 0x000000020a00788c */ /* 0x000fc8000bf25270 */
[----:B------:R-:W-:Y:S02]  /*0520*/  UISETP.EQ.AND UP2, UPT, UR5, URZ, !UP1 ;  /* 0x000000ff0500728c */ /* 0x000fe4000cf42270 */
[----:B------:R-:W-:-:S04]  /*0530*/  USEL UR6, URZ, 0x1, UP1 ;  /* 0x00000001ff067887 */ /* 0x000fc80008800000 */
[----:B------:R-:W-:Y:S02]  /*0540*/  PLOP3.LUT P5, PT, P1, PT, UP2, 0x80, 0x8 ;  /* 0x000000000008781c */ /* 0x000fe40000faf028 */
[----:B---3--:R-:W-:-:S13]  /*0550*/  ISETP.NE.AND P0, PT, R0, RZ, PT ;  /* 0x000000ff0000720c */ /* 0x008fda0003f05270 */
[----:B------:R-:W-:Y:S05]  /*0560*/  @P0 BRA `(.L_x_9) ;  /* 0x0000000000b00947 */ /* 0x000fea0003800000 */
[----:B------:R-:W-:Y:S01]  /*0570*/  ELECT P0, URZ, PT ;  /* 0x0000000000ff782f */ /* 0x000fe20003800000 */
[----:B------:R-:W-:-:S12]  /*0580*/  BSSY.RECONVERGENT B0, `(.L_x_9) ;  /* 0x000002a000007945 */ /* 0x000fd80003800200 */
[----:B------:R-:W-:Y:S05]  /*0590*/  @!P0 BRA `(.L_x_10) ;  /* 0x0000000000a08947 */ /* 0x000fea0003800000 */
[----:B------:R-:W-:Y:S01]  /*05a0*/  UMOV UR8, 0x400 ;  /* 0x0000040000087882 */ /* 0x000fe20000000000 */
[----:B------:R-:W-:Y:S01]  /*05b0*/  UMOV UR7, 0x1 ;  /* 0x0000000100077882 */ /* 0x000fe20000000000 */
[----:B------:R-:W-:Y:S02]  /*05c0*/  ULEA UR8, UR37, UR8, 0x18 ;  /* 0x0000000825087291 */ /* 0x000fe4000f8ec0ff */
[----:B------:R-:W-:-:S04]  /*05d0*/  UIADD3 UR12, UPT, UPT, -UR7, 0x100000, URZ ;  /* 0x00100000070c7890 */ /* 0x000fc8000fffe1ff */
[----:B------:R-:W-:Y:S02]  /*05e0*/  USHF.L.U32 UR13, UR12, 0xb, URZ ;  /* 0x0000000b0c0d7899 */ /* 0x000fe400080006ff */
[----:B------:R-:W-:Y:S01]  /*05f0*/  USHF.L.U32 UR12, UR12, 0x1, URZ ;  /* 0x000000010c0c7899 */ /* 0x000fe200080006ff */
[----:B------:R-:W3:Y:S11]  /*0600*/  FENCE.VIEW.ASYNC.S ;  /* 0x00000000000073c6 */ /* 0x000ef60000000000 */
[----:B---3--:R3:W4:Y:S01]  /*0610*/  SYNCS.EXCH.64 URZ, [UR8], UR12 ;  /* 0x0000000c08ff75b2 */ /* 0x0087220008000100 */
[----:B------:R3:W1:Y:S01]  /*0620*/  SYNCS.EXCH.64 URZ, [UR8+0x80], UR12 ;  /* 0x0000800c08ff75b2 */ /* 0x0006620008000100 */
        /* <DEDUP_REMOVED lines=29> */
[----:B------:R3:W1:Y:S02]  /*0800*/  SYNCS.EXCH.64 URZ, [UR8+0xf8], UR12 ;  /* 0x0000f80c08ff75b2 */ /* 0x0006640008000100 */
[----:B---34-:R-:W-:Y:S01]  /*0810*/  NOP ;  /* 0x0000000000007918 */ /* 0x018fe20000000000 */
.L_x_10:
[----:B------:R-:W-:Y:S05]  /*0820*/  BSYNC.RECONVERGENT B0 ;  /* 0x0000000000007941 */ /* 0x000fea0003800200 */
.L_x_9:
[----:B------:R-:W3:Y:S01]  /*0830*/  SHFL.IDX PT, R0, R102, RZ, 0x1f ;  /* 0x00001fff66007589 */ /* 0x000ee200000e0000 */
[----:B------:R-:W-:Y:S01]  /*0840*/  NOP ;  /* 0x0000000000007918 */ /* 0x000fe20000000000 */
[----:B---3--:R-:W-:-:S13]  /*0850*/  ISETP.NE.AND P0, PT, R0, 0x1, PT ;  /* 0x000000010000780c */ /* 0x008fda0003f05270 */
[----:B------:R-:W-:Y:S05]  /*0860*/  @P0 BRA `(.L_x_11) ;  /* 0x0000000000540947 */ /* 0x000fea0003800000 */
[----:B------:R-:W-:Y:S01]  /*0870*/  UMOV UR9, 0x400 ;  /* 0x0000040000097882 */ /* 0x000fe20000000000 */
[----:B------:R-:W-:Y:S01]  /*0880*/  UMOV UR8, 0x20 ;  /* 0x0000002000087882 */ /* 0x000fe20000000000 */
[----:B------:R-:W-:Y:S01]  /*0890*/  UMOV UR7, 0x80 ;  /* 0x0000008000077882 */ /* 0x000fe20000000000 */
[----:B------:R-:W-:Y:S02]  /*08a0*/  ULEA UR9, UR37, UR9, 0x18 ;  /* 0x0000000925097291 */ /* 0x000fe4000f8ec0ff */
[----:B------:R-:W-:-:S04]  /*08b0*/  UIADD3 UR12, UPT, UPT, -UR8, 0x100000, URZ ;  /* 0x00100000080c7890 */ /* 0x000fc8000fffe1ff */
[----:B------:R-:W-:Y:S02]  /*08c0*/  USHF.L.U32 UR13, UR12, 0xb, URZ ;  /* 0x0000000b0c0d7899 */ /* 0x000fe400080006ff */
[----:B------:R-:W-:Y:S02]  /*08d0*/  USHF.L.U32 UR12, UR12, 0x1, URZ ;  /* 0x000000010c0c7899 */ /* 0x000fe400080006ff */
[----:B------:R-:W-:-:S04]  /*08e0*/  UIADD3 UR14, UPT, UPT, -UR7, 0x100000, URZ ;  /* 0x00100000070e7890 */ /* 0x000fc8000fffe1ff */
[----:B------:R-:W-:Y:S02]  /*08f0*/  USHF.L.U32 UR15, UR14, 0xb, URZ ;  /* 0x0000000b0e0f7899 */ /* 0x000fe400080006ff */
[----:B------:R-:W-:Y:S01]  /*0900*/  USHF.L.U32 UR14, UR14, 0x1, URZ ;  /* 0x000000010e0e7899 */ /* 0x000fe200080006ff */
[----:B------:R-:W-:Y:S01]  /*0910*/  ELECT P0, URZ, PT ;  /* 0x0000000000ff782f */ /* 0x000fe20003800000 */
[----:B------:R-:W3:Y:S02]  /*0920*/  FENCE.VIEW.ASYNC.S ;  /* 0x00000000000073c6 */ /* 0x000ee40000000000 */
[----:B---3--:R3:W4:Y:S08]  /*0930*/  SYNCS.EXCH.64 URZ, [UR9+0x100], UR12 ;  /* 0x0001000c09ff75b2 */ /* 0x0087300008000100 */
[----:B------:R3:W1:Y:S01]  /*0940*/  SYNCS.EXCH.64 URZ, [UR9+0x120], UR14 ;  /* 0x0001200e09ff75b2 */ /* 0x0006620008000100 */
[----:B------:R3:W1:Y:S01]  /*0950*/  SYNCS.EXCH.64 URZ, [UR9+0x108], UR12 ;  /* 0x0001080c09ff75b2 */ /* 0x0006620008000100 */
[----:B------:R3:W1:Y:S01]  /*0960*/  SYNCS.EXCH.64 URZ, [UR9+0x128], UR14 ;  /* 0x0001280e09ff75b2 */ /* 0x0006620008000100 */
[----:B------:R3:W1:Y:S01]  /*0970*/  SYNCS.EXCH.64 URZ, [UR9+0x110], UR12 ;  /* 0x0001100c09ff75b2 */ /* 0x0006620008000100 */
[----:B------:R3:W1:Y:S01]  /*0980*/  SYNCS.EXCH.64 URZ, [UR9+0x130], UR14 ;  /* 0x0001300e09ff75b2 */ /* 0x0006620008000100 */
[----:B------:R3:W1:Y:S01]  /*0990*/  SYNCS.EXCH.64 URZ, [UR9+0x118], UR12 ;  /* 0x0001180c09ff75b2 */ /* 0x0006620008000100 */
[----:B------:R3:W1:Y:S01]  /*09a0*/  SYNCS.EXCH.64 URZ, [UR9+0x138], UR14 ;  /* 0x0001380e09ff75b2 */ /* 0x0006620008000100 */
[----:B------:R-:W-:Y:S01]  /*09b0*/  NOP ;  /* 0x0000000000007918 */ /* 0x000fe20000000000 */
.L_x_11:
[----:B------:R-:W2:Y:S01]  /*09c0*/  SHFL.IDX PT, R0, R102, RZ, 0x1f ;  /* 0x00001fff66007589 */ /* 0x000ea200000e0000 */
[----:B------:R-:W-:Y:S01]  /*09d0*/  NOP ;  /* 0x0000000000007918 */ /* 0x000fe20000000000 */
[----:B--2---:R-:W-:-:S13]  /*09e0*/  ISETP.NE.AND P0, PT, R0, 0x3, PT ;  /* 0x000000030000780c */ /* 0x004fda0003f05270 */
[----:B------:R-:W-:Y:S05]  /*09f0*/  @P0 BRA `(.L_x_12) ;  /* 0x00000000002c0947 */ /* 0x000fea0003800000 */
[----:B------:R-:W-:Y:S01]  /*0a00*/  UMOV UR8, 0x400 ;  /* 0x0000040000087882 */ /* 0x000fe20000000000 */
[----:B------:R-:W-:Y:S01]  /*0a10*/  UMOV UR7, 0x20 ;  /* 0x0000002000077882 */ /* 0x000fe20000000000 */
[----:B------:R-:W-:Y:S02]  /*0a20*/  ULEA UR8, UR37, UR8, 0x18 ;  /* 0x0000000825087291 */ /* 0x000fe4000f8ec0ff */
[----:B---3--:R-:W-:-:S04]  /*0a30*/  UIADD3 UR12, UPT, UPT, -UR7, 0x100000, URZ ;  /* 0x00100000070c7890 */ /* 0x008fc8000fffe1ff */
[----:B------:R-:W-:Y:S02]  /*0a40*/  USHF.L.U32 UR13, UR12, 0xb, URZ ;  /* 0x0000000b0c0d7899 */ /* 0x000fe400080006ff */
[----:B------:R-:W-:Y:S01]  /*0a50*/  USHF.L.U32 UR12, UR12, 0x1, URZ ;  /* 0x000000010c0c7899 */ /* 0x000fe200080006ff */
[----:B------:R-:W-:Y:S01]  /*0a60*/  ELECT P0, URZ, PT ;  /* 0x0000000000ff782f */ /* 0x000fe20003800000 */
[----:B------:R-:W2:Y:S10]  /*0a70*/  FENCE.VIEW.ASYNC.S ;  /* 0x00000000000073c6 */ /* 0x000eb40000000000 */
[----:B--2---:R2:W3:Y:S01]  /*0a80*/  SYNCS.EXCH.64 URZ, [UR8+0x140], UR12 ;  /* 0x0001400c08ff75b2 */ /* 0x0044e20008000100 */
[----:B------:R2:W1:Y:S01]  /*0a90*/  SYNCS.EXCH.64 URZ, [UR8+0x148], UR12 ;  /* 0x0001480c08ff75b2 */ /* 0x0004620008000100 */
[----:B------:R-:W-:Y:S01]  /*0aa0*/  NOP ;  /* 0x0000000000007918 */ /* 0x000fe20000000000 */
.L_x_12:
[----:B------:R-:W4:Y:S01]  /*0ab0*/  SHFL.IDX PT, R0, R102, RZ, 0x1f ;  /* 0x00001fff66007589 */ /* 0x000f2200000e0000 */
[----:B------:R-:W-:Y:S01]  /*0ac0*/  NOP ;  /* 0x0000000000007918 */ /* 0x000fe20000000000 */
[----:B----4-:R-:W-:-:S13]  /*0ad0*/  ISETP.NE.AND P0, PT, R0, 0x4, PT ;  /* 0x000000040000780c */ /* 0x010fda0003f05270 */
[----:B------:R-:W-:Y:S05]  /*0ae0*/  @P0 BRA `(.L_x_13) ;  /* 0x0000000000480947 */ /* 0x000fea0003800000 */
[----:B---3--:R-:W-:Y:S01]  /*0af0*/  UMOV UR9, 0x1e0 ;  /* 0x000001e000097882 */ /* 0x008fe20000000000 */
[----:B--2---:R-:W-:Y:S01]  /*0b00*/  UMOV UR8, 0x400 ;  /* 0x0000040000087882 */ /* 0x004fe20000000000 */
[----:B------:R-:W-:Y:S01]  /*0b10*/  USEL UR9, UR9, 0x1a0, UP5 ;  /* 0x000001a009097887 */ /* 0x000fe2000a800000 */
        /* <DEDUP_REMOVED lines=9> */
[----:B------:R-:W2:Y:S02]  /*0bb0*/  FENCE.VIEW.ASYNC.S ;  /* 0x00000000000073c6 */ /* 0x000ea40000000000 */
[----:B--2---:R4:W2:Y:S08]  /*0bc0*/  SYNCS.EXCH.64 URZ, [UR8+0x150], UR12 ;  /* 0x0001500c08ff75b2 */ /* 0x0048b00008000100 */
[----:B------:R4:W3:Y:S01]  /*0bd0*/  SYNCS.EXCH.64 URZ, [UR8+0x160], UR14 ;  /* 0x0001600e08ff75b2 */ /* 0x0008e20008000100 */
[----:B------:R4:W1:Y:S01]  /*0be0*/  SYNCS.EXCH.64 URZ, [UR8+0x158], UR12 ;  /* 0x0001580c08ff75b2 */ /* 0x0008620008000100 */
[----:B------:R4:W1:Y:S02]  /*0bf0*/  SYNCS.EXCH.64 URZ, [UR8+0x168], UR14 ;  /* 0x0001680e08ff75b2 */ /* 0x0008640008000100 */
[----:B----4-:R-:W-:Y:S01]  /*0c00*/  NOP ;  /* 0x0000000000007918 */ /* 0x010fe20000000000 */
.L_x_13:
[----:B------:R-:W4:Y:S01]  /*0c10*/  SHFL.IDX PT, R0, R102, RZ, 0x1f ;  /* 0x00001fff66007589 */ /* 0x000f2200000e0000 */
[----:B------:R-:W-:Y:S01]  /*0c20*/  NOP ;  /* 0x0000000000007918 */ /* 0x000fe20000000000 */
[----:B----4-:R-:W-:-:S13]  /*0c30*/  ISETP.NE.AND P0, PT, R0, 0x5, PT ;  /* 0x000000050000780c */ /* 0x010fda0003f05270 */
[----:B------:R-:W-:Y:S05]  /*0c40*/  @P0 BRA `(.L_x_14) ;  /* 0x0000000000540947 */ /* 0x000fea0003800000 */
[----:B---3--:R-:W-:Y:S01]  /*0c50*/  UMOV UR9, 0x400 ;  /* 0x0000040000097882 */ /* 0x008fe20000000000 */
[----:B--2---:R-:W-:Y:S01]  /*0c60*/  UMOV UR8, 0x1 ;  /* 0x0000000100087882 */ /* 0x004fe20000000000 */
        /* <DEDUP_REMOVED lines=13> */
[----:B------:R4:W1:Y:S01]  /*0d40*/  SYNCS.EXCH.64 URZ, [UR9+0x198], UR14 ;  /* 0x0001980e09ff75b2 */ /* 0x0008620008000100 */
[----:B------:R4:W1:Y:S01]  /*0d50*/  SYNCS.EXCH.64 URZ, [UR9+0x180], UR12 ;  /* 0x0001800c09ff75b2 */ /* 0x0008620008000100 */
[----:B------:R4:W1:Y:S01]  /*0d60*/  SYNCS.EXCH.64 URZ, [UR9+0x1a0], UR14 ;  /* 0x0001a00e09ff75b2 */ /* 0x0008620008000100 */
[----:B------:R4:W1:Y:S01]  /*0d70*/  SYNCS.EXCH.64 URZ, [UR9+0x188], UR12 ;  /* 0x0001880c09ff75b2 */ /* 0x0008620008000100 */
[----:B------:R4:W1:Y:S02]  /*0d80*/  SYNCS.EXCH.64 URZ, [UR9+0x1a8], UR14 ;  /* 0x0001a80e09ff75b2 */ /* 0x0008640008000100 */
[----:B----4-:R-:W-:Y:S01]  /*0d90*/  NOP ;  /* 0x0000000000007918 */ /* 0x010fe20000000000 */
.L_x_14:
[----:B------:R-:W4:Y:S01]  /*0da0*/  SHFL.IDX PT, R0, R102, RZ, 0x1f ;  /* 0x00001fff66007589 */ /* 0x000f2200000e0000 */
[----:B------:R-:W-:Y:S01]  /*0db0*/  ISETP.NE.OR P1, PT, RZ, UR10, !P1 ;  /* 0x0000000aff007c0c */ /* 0x000fe2000cf25670 */
[----:B------:R-:W-:Y:S01]  /*0dc0*/  NOP ;  /* 0x0000000000007918 */ /* 0x000fe20000000000 */
[----:B----4-:R-:W-:-:S13]  /*0dd0*/  ISETP.NE.AND P0, PT, R0, 0x3, PT ;  /* 0x000000030000780c */ /* 0x010fda0003f05270 */
[----:B------:R-:W-:Y:S05]  /*0de0*/  @P0 BRA `(.L_x_15) ;  /* 0x0000000000340947 */ /* 0x000fea0003800000 */
[----:B--2---:R-:W-:Y:S01]  /*0df0*/  UMOV UR8, 0x400 ;  /* 0x0000040000087882 */ /* 0x004fe20000000000 */
[----:B------:R-:W-:Y:S01]  /*0e00*/  UMOV UR7, 0x20 ;  /* 0x0000002000077882 */ /* 0x000fe20000000000 */
[----:B------:R-:W-:Y:S02]  /*0e10*/  ULEA UR8, UR37, UR8, 0x18 ;  /* 0x0000000825087291 */ /* 0x000fe4000f8ec0ff */
[----:B---3--:R-:W-:-:S04]  /*0e20*/  UIADD3 UR12, UPT, UPT, -UR7, 0x100000, URZ ;  /* 0x00100000070c7890 */ /* 0x008fc8000fffe1ff */
[----:B------:R-:W-:Y:S02]  /*0e30*/  USHF.L.U32 UR13, UR12, 0xb, URZ ;  /* 0x0000000b0c0d7899 */ /* 0x000fe400080006ff */
[----:B------:R-:W-:Y:S01]  /*0e40*/  USHF.L.U32 UR12, UR12, 0x1, URZ ;  /* 0x000000010c0c7899 */ /* 0x000fe200080006ff */
[----:B------:R-:W-:Y:S01]  /*0e50*/  ELECT P0, URZ, PT ;  /* 0x0000000000ff782f */ /* 0x000fe20003800000 */
[----:B------:R-:W2:Y:S10]  /*0e60*/  FENCE.VIEW.ASYNC.S ;  /* 0x00000000000073c6 */ /* 0x000eb40000000000 */
[----:B--2---:R4:W2:Y:S01]  /*0e70*/  SYNCS.EXCH.64 URZ, [UR8+0x1b0], UR12 ;  /* 0x0001b00c08ff75b2 */ /* 0x0048a20008000100 */
[----:B------:R4:W3:Y:S01]  /*0e80*/  SYNCS.EXCH.64 URZ, [UR8+0x1c0], UR12 ;  /* 0x0001c00c08ff75b2 */ /* 0x0008e20008000100 */
[----:B------:R4:W1:Y:S01]  /*0e90*/  SYNCS.EXCH.64 URZ, [UR8+0x1b8], UR12 ;  /* 0x0001b80c08ff75b2 */ /* 0x0008620008000100 */
[----:B------:R4:W1:Y:S02]  /*0ea0*/  SYNCS.EXCH.64 URZ, [UR8+0x1c8], UR12 ;  /* 0x0001c80c08ff75b2 */ /* 0x0008640008000100 */
[----:B----4-:R-:W-:Y:S01]  /*0eb0*/  NOP ;  /* 0x0000000000007918 */ /* 0x010fe20000000000 */
.L_x_15:
[----:B------:R-:W-:Y:S01]  /*0ec0*/  VOTEU.ALL UP1, P1 ;  /* 0x0000000000ff7886 */ /* 0x000fe20000820000 */
[----:B--2---:R-:W2:Y:S01]  /*0ed0*/  LDCU UR8, c[0x0][0x36c] ;  /* 0x00006d80ff0877ac */ /* 0x004ea20008000800 */
[----:B------:R-:W-:Y:S01]  /*0ee0*/  NOP ;  /* 0x0000000000007918 */ /* 0x000fe20000000000 */
[----:B------:R-:W-:Y:S01]  /*0ef0*/  LOP3.LUT R10, R109, 0x1f, RZ, 0xc0, !PT ;  /* 0x0000001f6d0a7812 */ /* 0x000fe200078ec0ff */
[----:B---3--:R-:W-:Y:S01]  /*0f00*/  UMOV UR12, 0x20 ;  /* 0x00000020000c7882 */ /* 0x008fe20000000000 */
[----:B------:R-:W-:Y:S01]  /*0f10*/  @!UP1 UMOV UR7, 0x400 ;  /* 0x0000040000079882 */ /* 0x000fe20000000000 */
[----:B------:R-:W-:-:S04]  /*0f20*/  @!UP1 UIADD3 UR12, UPT, UPT, -UR12, 0x100000, URZ ;  /* 0x001000000c0c9890 */ /* 0x000fc8000fffe1ff */
[----:B------:R-:W-:Y:S02]  /*0f30*/  @!UP1 USHF.L.U32 UR13, UR12, 0xb, URZ ;  /* 0x0000000b0c0d9899 */ /* 0x000fe400080006ff */
[----:B------:R-:W-:Y:S02]  /*0f40*/  @!UP1 USHF.L.U32 UR12, UR12, 0x1, URZ ;  /* 0x000000010c0c9899 */ /* 0x000fe400080006ff */
[----:B------:R-:W-:Y:S01]  /*0f50*/  @!UP1 ULEA UR7, UR37, UR7, 0x18 ;  /* 0x0000000725079291 */ /* 0x000fe2000f8ec0ff */
[----:B------:R-:W-:Y:S01]  /*0f60*/  VOTEU.ALL UP1, P1 ;  /* 0x0000000000ff7886 */ /* 0x000fe20000820000 */
[----:B------:R-:W-:Y:S01]  /*0f70*/  UISETP.NE.AND UP4, UPT, UR10, URZ, UPT ;  /* 0x000000ff0a00728c */ /* 0x000fe2000bf85270 */
[----:B------:R-:W3:Y:S09]  /*0f80*/  FENCE.VIEW.ASYNC.S ;  /* 0x00000000000073c6 */ /* 0x000ef20000000000 */
[----:B---3--:R3:W4:Y:S01]  /*0f90*/  @!UP1 SYNCS.EXCH.64 URZ, [UR7+0x1d0], UR12 ;  /* 0x0001d00c07ff95b2 */ /* 0x0087220008000100 */
[----:B--2---:R-:W-:-:S09]  /*0fa0*/  UISETP.EQ.U32.AND UP1, UPT, UR8, 0x1, UPT ;  /* 0x000000010800788c */ /* 0x004fd2000bf22070 */
[----:B------:R-:W-:Y:S05]  /*0fb0*/  BRA.U !UP1, `(.L_x_16) ;  /* 0x0000000109087547 */ /* 0x000fea000b800000 */
[----:B-1--4-:R-:W-:Y:S01]  /*0fc0*/  UCGABAR_ARV ;  /* 0x00000000000079c7 */ /* 0x012fe20008000000 */
[----:B------:R-:W-:Y:S05]  /*0fd0*/  BRA `(.L_x_17) ;  /* 0x0000000000047947 */ /* 0x000fea0003800000 */
.L_x_16:
[----:B-1--4-:R-:W-:Y:S01]  /*0fe0*/  NOP ;  /* 0x0000000000007918 */ /* 0x012fe20000000000 */
.L_x_17:
[----:B------:R-:W1:Y:S01]  /*0ff0*/  S2R R15, SR_CTAID.Y ;  /* 0x00000000000f7919 */ /* 0x000e620000002600 */
[----:B------:R-:W-:-:S05]  /*1000*/  CS2R.32 R95, SR_CgaSize ;  /* 0x00000000005f7805 */ /* 0x000fca0000008a00 */
[----:B------:R-:W-:-:S05]  /*1010*/  IMAD R95, R95, -0xa0, RZ ;  /* 0xffffff605f5f7824 */ /* 0x000fca00078e02ff */
[----:B---3--:R-:W-:-:S14]  /*1020*/  R2UR UR7, R95 ;  /* 0x000000005f0772ca */ /* 0x008fdc00000e0000 */
[----:B------:R-:W2:Y:S01]  /*1030*/  LDCU UR7, c[0x0][UR7+0x2b4] ;  /* 0x00005680070777ac */ /* 0x000ea20008000800 */
[----:B------:R-:W-:-:S05]  /*1040*/  CS2R.32 R0, SR_CgaSize ;  /* 0x0000000000007805 */ /* 0x000fca0000008a00 */
[----:B------:R-:W-:-:S06]  /*1050*/  IMAD R0, R0, -0xa0, RZ ;  /* 0xffffff6000007824 */ /* 0x000fcc00078e02ff */
[----:B------:R-:W3:Y:S01]  /*1060*/  LDC R0, c[0x0][R0+0x2a4] ;  /* 0x0000a90000007b82 */ /* 0x000ee20000000800 */
[----:B------:R-:W-:Y:S01]  /*1070*/  PRMT R8, RZ, 0x7610, R8 ;  /* 0x00007610ff087816 */ /* 0x000fe20000000008 */
[----:B------:R-:W4:Y:S01]  /*1080*/  S2R R9, SR_CTAID.X ;  /* 0x0000000000097919 */ /* 0x000f220000002500 */
[----:B------:R-:W-:-:S05]  /*1090*/  CS2R.32 R95, SR_CgaSize ;  /* 0x00000000005f7805 */ /* 0x000fca0000008a00 */
[----:B------:R-:W-:-:S05]  /*10a0*/  IMAD R95, R95, -0xa0, RZ ;  /* 0xffffff605f5f7824 */ /* 0x000fca00078e02ff */
[----:B------:R-:W-:-:S14]  /*10b0*/  R2UR UR8, R95 ;  /* 0x000000005f0872ca */ /* 0x000fdc00000e0000 */
[----:B------:R-:W3:Y:S01]  /*10c0*/  LDCU UR8, c[0x0][UR8+0x2b0] ;  /* 0x00005600080877ac */ /* 0x000ee20008000800 */
[----:B------:R-:W-:Y:S01]  /*10d0*/  UISETP.NE.AND UP2, UPT, UR10, 0x2, UPT ;  /* 0x000000020a00788c */ /* 0x000fe2000bf45270 */
[----:B------:R-:W2:Y:S01]  /*10e0*/  LDC R11, c[0x0][0xb24] ;  /* 0x0002c900ff0b7b82 */ /* 0x000ea20000000800 */
[----:B------:R-:W-:-:S05]  /*10f0*/  CS2R.32 R2, SR_CgaSize ;  /* 0x0000000000027805 */ /* 0x000fca0000008a00 */
[----:B------:R-:W-:-:S06]  /*1100*/  IMAD R2, R2, -0xa0, RZ ;  /* 0xffffff6002027824 */ /* 0x000fcc00078e02ff */
[----:B------:R-:W3:Y:S08]  /*1110*/  LDC R2, c[0x0][R2+0x2a0] ;  /* 0x0000a80002027b82 */ /* 0x000ef00000000800 */
[----:B------:R-:W3:Y:S01]  /*1120*/  LDC R40, c[0x0][0xb24] ;  /* 0x0002c900ff287b82 */ /* 0x000ee20000000800 */
[----:B-1----:R-:W-:-:S07]  /*1130*/  I2FP.F32.U32 R94, R15 ;  /* 0x0000000f005e7245 */ /* 0x002fce0000201000 */
[----:B------:R-:W1:Y:S01]  /*1140*/  S2UR UR36, SR_CTAID.Z ;  /* 0x00000000002479c3 */ /* 0x000e620000002700 */
[----:B--2---:R-:W-:Y:S01]  /*1150*/  ISETP.GE.AND P0, PT, R11, 0x1, PT ;  /* 0x000000010b00780c */ /* 0x004fe20003f06270 */
[----:B----4-:R-:W-:Y:S01]  /*1160*/  IMAD.MOV.U32 R14, RZ, RZ, R9 ;  /* 0x000000ffff0e7224 */ /* 0x010fe200078e0009 */
[----:B------:R-:W-:Y:S01]  /*1170*/  I2FP.F32.U32 R95, R9 ;  /* 0x00000009005f7245 */ /* 0x000fe20000201000 */
[----:B------:R-:W-:Y:S01]  /*1180*/  FMUL R94, R94, UR7 ;  /* 0x000000075e5e7c20 */ /* 0x000fe20008400000 */
[----:B------:R-:W2:Y:S03]  /*1190*/  LDCU UR7, c[0x0][0xb30] ;  /* 0x00016600ff0777ac */ /* 0x000ea60008000800 */
[----:B---3--:R-:W-:Y:S02]  /*11a0*/  FMUL R95, R95, UR8 ;  /* 0x000000085f5f7c20 */ /* 0x008fe40008400000 */
[----:B------:R-:W3:Y:S08]  /*11b0*/  F2I.U32.TRUNC.NTZ R94, R94 ;  /* 0x0000005e005e7305 */ /* 0x000ef0000020f000 */
[----:B------:R-:W4:Y:S01]  /*11c0*/  F2I.U32.TRUNC.NTZ R95, R95 ;  /* 0x0000005f005f7305 */ /* 0x000f22000020f000 */
[----:B--2---:R-:W-:Y:S01]  /*11d0*/  UISETP.NE.AND UP3, UPT, UR7, 0x1, UPT ;  /* 0x000000010700788c */ /* 0x004fe2000bf65270 */
[----:B---3--:R-:W-:-:S05]  /*11e0*/  IADD3 R94, PT, PT, -R94, RZ, RZ ;  /* 0x000000ff5e5e7210 */ /* 0x008fca0007ffe1ff */
[----:B------:R-:W-:Y:S01]  /*11f0*/  IMAD R94, R0, R94, R15 ;  /* 0x0000005e005e7224 */ /* 0x000fe200078e020f */
[----:B------:R-:W-:Y:S01]  /*1200*/  PRMT R0, RZ, 0x7610, R0 ;  /* 0x00007610ff007816 */ /* 0x000fe20000000000 */
[----:B----4-:R-:W-:-:S04]  /*1210*/  IMAD.MOV R95, RZ, RZ, -R95 ;  /* 0x000000ffff5f7224 */ /* 0x010fc800078e0a5f */
[----:B------:R-:W-:Y:S01]  /*1220*/  IMAD R95, R2, R95, R9 ;  /* 0x0000005f025f7224 */ /* 0x000fe200078e0209 */
[----:B-1----:R-:W-:Y:S06]  /*1230*/  BRA.U UP4, `(.L_x_18) ;  /* 0x0000000104247547 */ /* 0x002fec000b800000 */
[----:B------:R-:W-:Y:S01]  /*1240*/  ISETP.NE.AND P1, PT, R94, RZ, PT ;  /* 0x000000ff5e00720c */ /* 0x000fe20003f25270 */
[----:B------:R-:W-:Y:S01]  /*1250*/  IMAD.MOV.U32 R0, RZ, RZ, 0x3 ;  /* 0x00000003ff007424 */ /* 0x000fe200078e00ff */
[C---:B------:R-:W-:Y:S02]  /*1260*/  LOP3.LUT R2, R95.reuse, 0xfffffffe, RZ, 0xc0, !PT ;  /* 0xfffffffe5f027812 */ /* 0x040fe400078ec0ff */
[----:B------:R-:W-:Y:S02]  /*1270*/  ISETP.LT.U32.OR P1, PT, R95, 0x2, !P1 ;  /* 0x000000025f00780c */ /* 0x000fe40004f21470 */
[----:B------:R-:W-:Y:S02]  /*1280*/  SHF.L.U32 R0, R0, R2, RZ ;  /* 0x0000000200007219 */ /* 0x000fe400000006ff */
[----:B------:R-:W-:Y:S02]  /*1290*/  SEL R4, RZ, 0x1, !P1 ;  /* 0x00000001ff047807 */ /* 0x000fe40004800000 */
[----:B------:R-:W-:-:S05]  /*12a0*/  SEL R3, RZ, 0x2, !P1 ;  /* 0x00000002ff037807 */ /* 0x000fca0004800000 */
[----:B------:R-:W-:-:S05]  /*12b0*/  IMAD.IADD R3, R4, 0x1, R3 ;  /* 0x0000000104037824 */ /* 0x000fca00078e0203 */
[----:B------:R-:W-:Y:S02]  /*12c0*/  PRMT R8, R3, 0x7610, R8 ;  /* 0x0000761003087816 */ /* 0x000fe40000000008 */
.L_x_18:
[----:B------:R-:W-:Y:S05]  /*12d0*/  @!P0 BRA `(.L_x_19) ;  /* 0x0000000000b88947 */ /* 0x000fea0003800000 */
[----:B------:R-:W1:Y:S01]  /*12e0*/  LDC.64 R4, c[0x0][0xb18] ;  /* 0x0002c600ff047b82 */ /* 0x000e620000000a00 */
[----:B------:R-:W-:-:S07]  /*12f0*/  ISETP.NE.AND P0, PT, R11, 0x1, PT ;  /* 0x000000010b00780c */ /* 0x000fce0003f05270 */
[----:B------:R-:W2:Y:S08]  /*1300*/  LDC R14, c[0x0][0xb0c] ;  /* 0x0002c300ff0e7b82 */ /* 0x000eb00000000800 */
[----:B------:R-:W3:Y:S08]  /*1310*/  LDC R16, c[0x0][0x370] ;  /* 0x0000dc00ff107b82 */ /* 0x000ef00000000800 */
[----:B------:R-:W4:Y:S01]  /*1320*/  LDC R13, c[0x0][0x374] ;  /* 0x0000dd00ff0d7b82 */ /* 0x000f220000000800 */
[----:B-1----:R-:W-:-:S07]  /*1330*/  ISETP.NE.AND P1, PT, R4, 0x1, PT ;  /* 0x000000010400780c */ /* 0x002fce0003f25270 */
[----:B------:R-:W3:Y:S01]  /*1340*/  LDC.64 R6, c[0x0][0xb10] ;  /* 0x0002c400ff067b82 */ /* 0x000ee20000000a00 */
[----:B--2---:R-:W-:-:S07]  /*1350*/  ISETP.NE.AND P2, PT, R14, 0x1, PT ;  /* 0x000000010e00780c */ /* 0x004fce0003f45270 */
[----:B------:R-:W1:Y:S08]  /*1360*/  LDC R12, c[0x0][0xb20] ;  /* 0x0002c800ff0c7b82 */ /* 0x000e700000000800 */
[----:B------:R-:W2:Y:S01]  /*1370*/  LDC.64 R2, c[0x0][0xb28] ;  /* 0x0002ca00ff027b82 */ /* 0x000ea20000000a00 */
[----:B----4-:R-:W-:-:S04]  /*1380*/  IMAD.HI.U32 R17, R13, R5, RZ ;  /* 0x000000050d117227 */ /* 0x010fc800078e00ff */
[----:B------:R-:W-:-:S04]  /*1390*/  IMAD.HI.U32 R5, R15, R5, RZ ;  /* 0x000000050f057227 */ /* 0x000fc800078e00ff */
[----:B---3--:R-:W-:-:S05]  /*13a0*/  IMAD.HI.U32 R18, R16, R6, RZ ;  /* 0x0000000610127227 */ /* 0x008fca00078e00ff */
[-C--:B------:R-:W-:Y:S01]  /*13b0*/  @P2 SHF.R.U32.HI R16, RZ, R7.reuse, R18 ;  /* 0x00000007ff102219 */ /* 0x080fe20000011612 */
[----:B------:R-:W-:Y:S01]  /*13c0*/  IMAD.HI.U32 R18, R9, R6, RZ ;  /* 0x0000000609127227 */ /* 0x000fe200078e00ff */
[-C--:B-1----:R-:W-:Y:S02]  /*13d0*/  @P1 SHF.R.U32.HI R13, RZ, R12.reuse, R17 ;  /* 0x0000000cff0d1219 */ /* 0x082fe40000011611 */
[----:B------:R-:W-:Y:S02]  /*13e0*/  SHF.R.U32.HI R5, RZ, R12, R5 ;  /* 0x0000000cff057219 */ /* 0x000fe40000011605 */
[----:B------:R-:W-:Y:S02]  /*13f0*/  SHF.R.U32.HI R18, RZ, R7, R18 ;  /* 0x00000007ff127219 */ /* 0x000fe40000011612 */
[----:B------:R-:W-:Y:S01]  /*1400*/  SEL R5, R15, R5, !P1 ;  /* 0x000000050f057207 */ /* 0x000fe20004800000 */
[----:B--2---:R-:W-:Y:S01]  /*1410*/  IMAD.HI.U32 R17, R13, R2, RZ ;  /* 0x000000020d117227 */ /* 0x004fe200078e00ff */
[----:B------:R-:W-:-:S03]  /*1420*/  SEL R18, R9, R18, !P2 ;  /* 0x0000001209127207 */ /* 0x000fc60005000000 */
[----:B------:R-:W-:Y:S01]  /*1430*/  IMAD.HI.U32 R6, R16, R2, RZ ;  /* 0x0000000210067227 */ /* 0x000fe200078e00ff */
[----:B------:R-:W-:-:S04]  /*1440*/  @P0 SHF.R.U32.HI R13, RZ, R3, R17 ;  /* 0x00000003ff0d0219 */ /* 0x000fc80000011611 */
[----:B------:R-:W-:Y:S01]  /*1450*/  @P0 SHF.R.U32.HI R16, RZ, R3, R6 ;  /* 0x00000003ff100219 */ /* 0x000fe20000011606 */
[----:B------:R-:W-:-:S04]  /*1460*/  IMAD R13, R13, R11, RZ ;  /* 0x0000000b0d0d7224 */ /* 0x000fc800078e02ff */
[----:B------:R-:W-:Y:S01]  /*1470*/  IMAD R6, R16, R11, RZ ;  /* 0x0000000b10067224 */ /* 0x000fe200078e02ff */
[----:B------:R-:W-:-:S04]  /*1480*/  ISETP.GE.AND P1, PT, R5, R13, PT ;  /* 0x0000000d0500720c */ /* 0x000fc80003f26270 */
[----:B------:R-:W-:Y:S01]  /*1490*/  ISETP.GE.OR P1, PT, R18, R6, P1 ;  /* 0x000000061200720c */ /* 0x000fe20000f26670 */
[----:B------:R-:W-:-:S05]  /*14a0*/  IMAD.HI.U32 R6, R5, R2, RZ ;  /* 0x0000000205067227 */ /* 0x000fca00078e00ff */
[----:B------:R-:W-:-:S04]  /*14b0*/  SHF.R.U32.HI R6, RZ, R3, R6 ;  /* 0x00000003ff067219 */ /* 0x000fc80000011606 */
[----:B------:R-:W-:-:S03]  /*14c0*/  SEL R6, R5, R6, !P0 ;  /* 0x0000000605067207 */ /* 0x000fc60004000000 */
[----:B------:R-:W-:Y:S01]  /*14d0*/  @!P1 IMAD.HI.U32 R7, R18, R2, RZ ;  /* 0x0000000212079227 */ /* 0x000fe200078e00ff */
[----:B------:R-:W-:-:S04]  /*14e0*/  IADD3 R2, PT, PT, -R6, RZ, RZ ;  /* 0x000000ff06027210 */ /* 0x000fc80007ffe1ff */
[----:B------:R-:W-:Y:S01]  /*14f0*/  @!P1 SHF.R.U32.HI R3, RZ, R3, R7 ;  /* 0x00000003ff039219 */ /* 0x000fe20000011607 */
[----:B------:R-:W-:Y:S01]  /*1500*/  IMAD R2, R11, R2, R5 ;  /* 0x000000020b027224 */ /* 0x000fe200078e0205 */
[----:B------:R-:W-:Y:S02]  /*1510*/  IADD3 R7, PT, PT, -R5, RZ, RZ ;  /* 0x000000ff05077210 */ /* 0x000fe40007ffe1ff */
[----:B------:R-:W-:-:S03]  /*1520*/  @!P1 SEL R3, R18, R3, !P0 ;  /* 0x0000000312039207 */ /* 0x000fc60004000000 */
[----:B------:R-:W-:Y:S02]  /*1530*/  IMAD R7, R4, R7, R15 ;  /* 0x0000000704077224 */ /* 0x000fe400078e020f */
[--C-:B------:R-:W-:Y:S02]  /*1540*/  @!P1 IMAD.IADD R6, R6, 0x1, -R3.reuse ;  /* 0x0000000106069824 */ /* 0x100fe400078e0a03 */
[----:B------:R-:W-:Y:S01]  /*1550*/  @!P1 IMAD R3, R2, R16, R3 ;  /* 0x0000001002039224 */ /* 0x000fe200078e0203 */
[----:B------:R-:W-:Y:S01]  /*1560*/  IADD3 R2, PT, PT, -R18, RZ, RZ ;  /* 0x000000ff12027210 */ /* 0x000fe20007ffe1ff */
[----:B------:R-:W-:Y:S02]  /*1570*/  @!P1 IMAD R5, R6, R11, R18 ;  /* 0x0000000b06059224 */ /* 0x000fe400078e0212 */
[----:B------:R-:W-:Y:S02]  /*1580*/  @!P1 IMAD.MOV.U32 R18, RZ, RZ, R3 ;  /* 0x000000ffff129224 */ /* 0x000fe400078e0003 */
[----:B------:R-:W-:-:S02]  /*1590*/  IMAD R2, R14, R2, R9 ;  /* 0x000000020e027224 */ /* 0x000fc400078e0209 */
[----:B------:R-:W-:Y:S02]  /*15a0*/  IMAD R15, R5, R4, R7 ;  /* 0x00000004050f7224 */ /* 0x000fe400078e0207 */
[----:B------:R-:W-:Y:S02]  /*15b0*/  IMAD R14, R18, R14, R2 ;  /* 0x0000000e120e7224 */ /* 0x000fe400078e0202 */
.L_x_19:
[----:B------:R-:W-:Y:S05]  /*15c0*/  BRA.U UP3, `(.L_x_20) ;  /* 0x0000000103407547 */ /* 0x000fea000b800000 */
[----:B------:R-:W1:Y:S08]  /*15d0*/  LDC.64 R4, c[0x0][0xb10] ;  /* 0x0002c400ff047b82 */ /* 0x000e700000000a00 */
[----:B------:R-:W2:Y:S08]  /*15e0*/  LDC.64 R2, c[0x0][0xb18] ;  /* 0x0002c600ff027b82 */ /* 0x000eb00000000a00 */
[----:B------:R-:W3:Y:S08]  /*15f0*/  LDC R6, c[0x0][0xb20] ;  /* 0x0002c800ff067b82 */ /* 0x000ef00000000800 */
[----:B------:R-:W4:Y:S01]  /*1600*/  LDC R7, c[0x0][0xb0c] ;  /* 0x0002c300ff077b82 */ /* 0x000f220000000800 */
[----:B-1----:R-:W-:-:S05]  /*1610*/  IMAD.HI.U32 R4, R14, R4, RZ ;  /* 0x000000040e047227 */ /* 0x002fca00078e00ff */
[----:B------:R-:W-:Y:S01]  /*1620*/  SHF.R.U32.HI R4, RZ, R5, R4 ;  /* 0x00000005ff047219 */ /* 0x000fe20000011604 */
[----:B--2---:R-:W-:Y:S01]  /*1630*/  IMAD.HI.U32 R3, R15, R3, RZ ;  /* 0x000000030f037227 */ /* 0x004fe200078e00ff */
[----:B------:R-:W-:-:S04]  /*1640*/  ISETP.NE.AND P0, PT, R2, 0x1, PT ;  /* 0x000000010200780c */ /* 0x000fc80003f05270 */
[----:B---3--:R-:W-:-:S04]  /*1650*/  SHF.R.U32.HI R3, RZ, R6, R3 ;  /* 0x00000006ff037219 */ /* 0x008fc80000011603 */
[----:B------:R-:W-:Y:S02]  /*1660*/  SEL R3, R15, R3, !P0 ;  /* 0x000000030f037207 */ /* 0x000fe40004000000 */
[----:B----4-:R-:W-:-:S04]  /*1670*/  ISETP.NE.AND P1, PT, R7, 0x1, PT ;  /* 0x000000010700780c */ /* 0x010fc80003f25270 */
[----:B------:R-:W-:-:S05]  /*1680*/  SEL R5, R14, R4, !P1 ;  /* 0x000000040e057207 */ /* 0x000fca0004800000 */
[----:B------:R-:W-:Y:S02]  /*1690*/  IMAD.IADD R4, R3, 0x1, -R5 ;  /* 0x0000000103047824 */ /* 0x000fe400078e0a05 */
[----:B------:R-:W-:Y:S02]  /*16a0*/  IMAD.IADD R3, R5, 0x1, -R3 ;  /* 0x0000000105037824 */ /* 0x000fe400078e0a03 */
[----:B------:R-:W-:Y:S02]  /*16b0*/  IMAD R14, R4, R7, R14 ;  /* 0x00000007040e7224 */ /* 0x000fe400078e020e */
[----:B------:R-:W-:Y:S02]  /*16c0*/  IMAD R15, R3, R2, R15 ;  /* 0x00000002030f7224 */ /* 0x000fe400078e020f */
.L_x_20:
[----:B------:R-:W-:Y:S05]  /*16d0*/  BRA.U !UP1, `(.L_x_21) ;  /* 0x00000001090c7547 */ /* 0x000fea000b800000 */
[----:B------:R-:W-:Y:S01]  /*16e0*/  UCGABAR_WAIT ;  /* 0x0000000000007dc7 */ /* 0x000fe20008000000 */
[----:B------:R-:W-:Y:S01]  /*16f0*/  CCTL.IVALL ;  /* 0x00000000ff00798f */ /* 0x000fe20002000000 */
[----:B------:R-:W-:Y:S05]  /*1700*/  BRA `(.L_x_22) ;  /* 0x0000000000047947 */ /* 0x000fea0003800000 */
.L_x_21:
[----:B------:R-:W-:Y:S06]  /*1710*/  BAR.SYNC.DEFER_BLOCKING 0x0 ;  /* 0x0000000000007b1d */ /* 0x000fec0000010000 */
.L_x_22:
[----:B------:R-:W-:Y:S05]  /*1720*/  BRA.U UP2, `(.L_x_23) ;  /* 0x0000001902647547 */ /* 0x000fea000b800000 */
[----:B------:R-:W1:Y:S01]  /*1730*/  LDCU UR4, c[0x0][0x38c] ;  /* 0x00007180ff0477ac */ /* 0x000e620008000800 */
[----:B------:R-:W2:Y:S01]  /*1740*/  LDC R8, c[0x0][0x370] ;  /* 0x0000dc00ff087b82 */ /* 0x000ea20000000800 */
[C---:B------:R-:W-:Y:S01]  /*1750*/  IMAD.SHL.U32 R19, R9.reuse, 0x80, RZ ;  /* 0x0000008009137824 */ /* 0x040fe200078e00ff */
[----:B------:R-:W-:Y:S01]  /*1760*/  PLOP3.LUT P1, PT, PT, PT, UP5, 0x80, 0x8 ;  /* 0x000000000008781c */ /* 0x000fe20003f2f058 */
[----:B------:R-:W-:Y:S01]  /*1770*/  UISETP.NE.AND UP1, UPT, UR10, URZ, UPT ;  /* 0x000000ff0a00728c */ /* 0x000fe2000bf25270 */
[----:B------:R-:W-:Y:S01]  /*1780*/  ISETP.NE.AND P4, PT, R10, RZ, P5 ;  /* 0x000000ff0a00720c */ /* 0x000fe20002f85270 */
[----:B------:R-:W-:Y:S01]  /*1790*/  IMAD.SHL.U32 R18, R9, 0x40, RZ ;  /* 0x0000004009127824 */ /* 0x000fe200078e00ff */
[----:B------:R-:W-:Y:S01]  /*17a0*/  PLOP3.LUT P1, PT, P1, PT, PT, 0x8, 0x80 ;  /* 0x000000000080781c */ /* 0x000fe20000f2e170 */
[----:B------:R-:W-:Y:S01]  /*17b0*/  IMAD.MOV.U32 R17, RZ, RZ, 0x1 ;  /* 0x00000001ff117424 */ /* 0x000fe200078e00ff */
[----:B------:R-:W3:Y:S01]  /*17c0*/  LDC R0, c[0x0][0x374] ;  /* 0x0000dd00ff007b82 */ /* 0x000ee20000000800 */
[----:B------:R-:W-:Y:S01]  /*17d0*/  IMAD.MOV.U32 R16, RZ, RZ, RZ ;  /* 0x000000ffff107224 */ /* 0x000fe200078e00ff */
[----:B------:R-:W-:Y:S01]  /*17e0*/  CS2R R12, SRZ ;  /* 0x00000000000c7805 */ /* 0x000fe2000001ff00 */
[----:B------:R-:W-:Y:S01]  /*17f0*/  IMAD.MOV.U32 R11, RZ, RZ, 0x1 ;  /* 0x00000001ff0b7424 */ /* 0x000fe200078e00ff */
[----:B------:R-:W-:Y:S01]  /*1800*/  LOP3.LUT R19, R19, 0x80, RZ, 0xc0, !PT ;  /* 0x0000008013137812 */ /* 0x000fe200078ec0ff */
[----:B------:R-:W4:Y:S01]  /*1810*/  LDCU.64 UR14, c[0x0][0x348] ;  /* 0x00006900ff0e77ac */ /* 0x000f220008000a00 */
[----:B-1----:R-:W-:-:S02]  /*1820*/  UIADD3 UR5, UPT, UPT, UR4, 0x3f, URZ ;  /* 0x0000003f04057890 */ /* 0x002fc4000fffe0ff */
[----:B------:R-:W-:Y:S02]  /*1830*/  USEL UR22, UR6, 0x2, UP1 ;  /* 0x0000000206167887 */ /* 0x000fe40008800000 */
[----:B------:R-:W-:Y:S01]  /*1840*/  USHF.R.S32.HI UR7, URZ, 0x1f, UR5 ;  /* 0x0000001fff077899 */ /* 0x000fe20008011405 */
[----:B------:R-:W-:-:S03]  /*1850*/  UMOV UR23, URZ ;  /* 0x000000ff00177c82 */ /* 0x000fc60008000000 */
[----:B------:R-:W-:Y:S02]  /*1860*/  ULEA.HI UR7, UR7, UR5, URZ, 0x6 ;  /* 0x0000000507077291 */ /* 0x000fe4000f8f30ff */
[----:B------:R-:W-:Y:S02]  /*1870*/  UIADD3 UR5, UPT, UPT, UR4, -0x1, URZ ;  /* 0xffffffff04057890 */ /* 0x000fe4000fffe0ff */
[----:B------:R-:W-:Y:S02]  /*1880*/  USHF.R.S32.HI UR7, URZ, 0x6, UR7 ;  /* 0x00000006ff077899 */ /* 0x000fe40008011407 */
[----:B------:R-:W-:Y:S02]  /*1890*/  UISETP.GE.U32.AND UP2, UPT, UR5, -0x7f, UPT ;  /* 0xffffff810500788c */ /* 0x000fe4000bf46070 */
[----:B------:R-:W-:Y:S02]  /*18a0*/  UISETP.LT.U32.AND UP0, UPT, UR7, 0x10, UPT ;  /* 0x000000100700788c */ /* 0x000fe4000bf01070 */
[----:B------:R-:W-:-:S02]  /*18b0*/  UIADD3 UR4, UPT, UPT, UR4, 0x7e, URZ ;  /* 0x0000007e04047890 */ /* 0x000fc4000fffe0ff */
[----:B------:R-:W-:-:S04]  /*18c0*/  USEL UR5, UR7, 0x10, UP0 ;  /* 0x0000001007057887 */ /* 0x000fc80008000000 */
[----:B------:R-:W-:Y:S02]  /*18d0*/  UIADD3 UR21, UPT, UPT, UR5, -0x1, URZ ;  /* 0xffffffff05157890 */ /* 0x000fe4000fffe0ff */
[----:B------:R-:W-:Y:S02]  /*18e0*/  @UP2 UIADD3 UR21, UPT, UPT, UR5, URZ, URZ ;  /* 0x000000ff05152290 */ /* 0x000fe4000fffe0ff */
[----:B------:R-:W-:Y:S02]  /*18f0*/  UIADD3 UR24, UPT, UPT, UR7, -UR5, URZ ;  /* 0x8000000507187290 */ /* 0x000fe4000fffe0ff */
[----:B------:R-:W-:Y:S02]  /*1900*/  UIADD3 UR13, UPT, UPT, UR21, 0x1, URZ ;  /* 0x00000001150d7890 */ /* 0x000fe4000fffe0ff */
[----:B--2-4-:R-:W-:-:S12]  /*1910*/  UIADD3 UR21, UPT, UPT, -UR21, URZ, URZ ;  /* 0x000000ff15157290 */ /* 0x014fd8000fffe1ff */
.L_x_43:
[----:B------:R-:W-:Y:S01]  /*1920*/  UISETP.NE.AND UP0, UPT, UR37, URZ, UPT ;  /* 0x000000ff2500728c */ /* 0x000fe2000bf05270 */
[----:B------:R-:W1:Y:S08]  /*1930*/  S2UR UR37, SR_CgaCtaId ;  /* 0x00000000002579c3 */ /* 0x000e700000008800 */
[----:B------:R-:W-:Y:S05]  /*1940*/  BRA.U UP0, `(.L_x_24) ;  /* 0x0000000100347547 */ /* 0x000fea000b800000 */
[----:B------:R-:W2:Y:S01]  /*1950*/  S2R R2, SR_CgaCtaId ;  /* 0x0000000000027919 */ /* 0x000ea20000008800 */
[----:B------:R-:W-:-:S04]  /*1960*/  MOV R3, 0x400 ;  /* 0x0000040000037802 */ /* 0x000fc80000000f00 */
[----:B--2---:R-:W-:Y:S02]  /*1970*/  LEA R2, R2, R3, 0x18 ;  /* 0x0000000302027211 */ /* 0x004fe400078ec0ff */
[----:B------:R-:W-:-:S03]  /*1980*/  SHF.L.U32 R3, R11, 0x1f, RZ ;  /* 0x0000001f0b037819 */ /* 0x000fc600000006ff */
[----:B------:R-:W-:-:S04]  /*1990*/  IMAD R2, R12, 0x8, R2 ;  /* 0x000000080c027824 */ /* 0x000fc800078e0202 */
[----:B------:R-:W2:Y:S02]  /*19a0*/  SYNCS.PHASECHK.TRANS64.TRYWAIT P0, [R2+URZ+0x1c0], R3 ;  /* 0x0001c003020075a7 */ /* 0x000ea400080011ff */
[----:B--2---:R-:W-:Y:S05]  /*19b0*/  @!P0 BRA `(.L_x_25) ;  /* 0x0000008400ec8947 */ /* 0x004fea0003800000 */
.L_x_156:
[----:B------:R-:W-:Y:S01]  /*19c0*/  VIADD R12, R12, 0x1 ;  /* 0x000000010c0c7836 */ /* 0x000fe20000000000 */
[----:B------:R2:W-:Y:S04]  /*19d0*/  SYNCS.ARRIVE.TRANS64.A1T0 RZ, [R2+URZ+0x1b0], RZ ;  /* 0x0001b0ff02ff79a7 */ /* 0x0005e800081000ff */
[----:B------:R-:W-:-:S04]  /*19e0*/  ISETP.NE.AND P0, PT, R12, 0x2, PT ;  /* 0x000000020c00780c */ /* 0x000fc80003f05270 */
[----:B------:R-:W-:Y:S02]  /*19f0*/  SEL R12, R12, RZ, P0 ;  /* 0x000000ff0c0c7207 */ /* 0x000fe40000000000 */
[----:B--2---:R-:W-:-:S04]  /*1a00*/  SEL R2, RZ, 0x1, P0 ;  /* 0x00000001ff027807 */ /* 0x004fc80000000000 */
[----:B------:R-:W-:-:S07]  /*1a10*/  LOP3.LUT R11, R11, R2, RZ, 0x3c, !PT ;  /* 0x000000020b0b7212 */ /* 0x000fce00078e3cff */
.L_x_24:
[----:B------:R-:W-:Y:S01]  /*1a20*/  UMOV UR6, 0x400 ;  /* 0x0000040000067882 */ /* 0x000fe20000000000 */
[----:B------:R-:W-:Y:S01]  /*1a30*/  SHF.L.U32 R2, R17, 0x1f, RZ ;  /* 0x0000001f11027819 */ /* 0x000fe200000006ff */
[----:B-1----:R-:W-:Y:S01]  /*1a40*/  ULEA UR6, UR37, UR6, 0x18 ;  /* 0x0000000625067291 */ /* 0x002fe2000f8ec0ff */
[----:B------:R-:W-:Y:S01]  /*1a50*/  R2UR UR35, R18 ;  /* 0x00000000122372ca */ /* 0x000fe200000e0000 */
[----:B------:R-:W-:Y:S01]  /*1a60*/  UISETP.GE.U32.AND UP0, UPT, UR4, 0x7f, UPT ;  /* 0x0000007f0400788c */ /* 0x000fe2000bf06070 */
[----:B------:R-:W-:Y:S01]  /*1a70*/  R2UR UR11, R19 ;  /* 0x00000000130b72ca */ /* 0x000fe200000e0000 */
[----:B------:R-:W-:Y:S01]  /*1a80*/  ULEA UR8, UR23, UR6, 0x3 ;  /* 0x0000000617087291 */ /* 0x000fe2000f8e18ff */
[----:B------:R-:W-:-:S08]  /*1a90*/  UMOV UR25, URZ ;  /* 0x000000ff00197c82 */ /* 0x000fd00008000000 */
[----:B------:R1:W2:Y:S01]  /*1aa0*/  SYNCS.PHASECHK.TRANS64.TRYWAIT P0, [UR8+0x80], R2 ;  /* 0x00008002ff0075a7 */ /* 0x0002a20008001108 */
[----:B------:R-:W-:-:S13]  /*1ab0*/  R2UR UR8, R15 ;  /* 0x000000000f0872ca */ /* 0x000fda00000e0000 */
[----:B------:R-:W-:Y:S01]  /*1ac0*/  ULEA UR11, UR8, UR11, 0x8 ;  /* 0x0000000b080b7291 */ /* 0x000fe2000f8e40ff */
[----:B-1----:R-:W-:-:S05]  /*1ad0*/  LEA.HI R2, R14, R14, RZ, 0x1 ;  /* 0x0000000e0e027211 */ /* 0x002fca00078f08ff */
[----:B------:R-:W-:-:S05]  /*1ae0*/  IMAD.SHL.U32 R2, R2, 0x40, RZ ;  /* 0x0000004002027824 */ /* 0x000fca00078e00ff */
[----:B------:R-:W-:-:S04]  /*1af0*/  LOP3.LUT R2, R2, 0xffffff80, RZ, 0xc0, !PT ;  /* 0xffffff8002027812 */ /* 0x000fc800078ec0ff */
[----:B------:R-:W-:-:S13]  /*1b00*/  R2UR UR9, R2 ;  /* 0x00000000020972ca */ /* 0x000fda00000e0000 */
[----:B------:R-:W-:Y:S01]  /*1b10*/  ULOP3.LUT UR35, UR9, 0x40, UR35, 0xf8, !UPT ;  /* 0x0000004009237892 */ /* 0x000fe2000f8ef823 */
[----:B------:R-:W-:Y:S11]  /*1b20*/  BRA.U !UP0, `(.L_x_26) ;  /* 0x0000000108c07547 */ /* 0x000ff6000b800000 */
[----:B------:R-:W-:Y:S01]  /*1b30*/  UMOV UR16, UR21 ;  /* 0x0000001500107c82 */ /* 0x000fe20008000000 */
[----:B------:R-:W-:Y:S01]  /*1b40*/  UMOV UR17, UR23 ;  /* 0x0000001700117c82 */ /* 0x000fe20008000000 */
[----:B------:R-:W-:-:S05]  /*1b50*/  UMOV UR34, URZ ;  /* 0x000000ff00227c82 */ /* 0x000fca0008000000 */
.L_x_32:
[----:B------:R-:W-:Y:S01]  /*1b60*/  ULEA UR33, UR17, UR6, 0x3 ;  /* 0x0000000611217291 */ /* 0x000fe2000f8e18ff */
[----:B------:R-:W-:Y:S01]  /*1b70*/  @P5 MOV R3, 0x6000 ;  /* 0x0000600000035802 */ /* 0x000fe20000000f00 */
[----:B-12-4-:R-:W-:Y:S10]  /*1b80*/  @P0 BRA `(.L_x_27) ;  /* 0x00000000000c0947 */ /* 0x016ff40003800000 */
[----:B------:R-:W-:-:S04]  /*1b90*/  SHF.L.U32 R4, R17, 0x1f, RZ ;  /* 0x0000001f11047819 */ /* 0x000fc800000006ff */
[----:B------:R-:W1:Y:S02]  /*1ba0*/  SYNCS.PHASECHK.TRANS64.TRYWAIT P0, [UR33+0x80], R4 ;  /* 0x00008004ff0075a7 */ /* 0x000e640008001121 */
[----:B-1----:R-:W-:Y:S05]  /*1bb0*/  @!P0 BRA `(.L_x_28) ;  /* 0x0000008400808947 */ /* 0x002fea0003800000 */
.L_x_27:
[----:B------:R2:W-:Y:S01]  /*1bc0*/  @P5 SYNCS.ARRIVE.TRANS64 RZ, [UR33], R3 ;  /* 0x00000003ffff59a7 */ /* 0x0005e20008000021 */
[----:B------:R-:W-:Y:S02]  /*1bd0*/  ULOP3.LUT UR8, UR22, 0x2, URZ, 0xfc, !UPT ;  /* 0x0000000216087892 */ /* 0x000fe4000f8efcff */
[----:B------:R-:W-:Y:S02]  /*1be0*/  UIADD3 UR16, UPT, UPT, UR16, 0x1, URZ ;  /* 0x0000000110107890 */ /* 0x000fe4000fffe0ff */
[----:B------:R-:W-:Y:S02]  /*1bf0*/  UISETP.NE.AND UP0, UPT, UR8, 0x2, UPT ;  /* 0x000000020800788c */ /* 0x000fe4000bf05270 */
[----:B------:R-:W-:-:S07]  /*1c00*/  UISETP.NE.AND UP2, UPT, UR16, 0x1, UPT ;  /* 0x000000011000788c */ /* 0x000fce000bf45270 */
[----:B------:R-:W-:Y:S05]  /*1c10*/  BRA.U UP0, `(.L_x_29) ;  /* 0x0000000100047547 */ /* 0x000fea000b800000 */
[----:B------:R-:W-:Y:S05]  /*1c20*/  BPT.TRAP 0x1 ;  /* 0x000000040000795c */ /* 0x000fea0000300000 */
.L_x_29:
[----:B------:R-:W-:Y:S04]  /*1c30*/  BSSY.RECONVERGENT B0, `(.L_x_30) ;  /* 0x0000003000007945 */ /* 0x000fe80003800200 */
[----:B------:R-:W-:Y:S05]  /*1c40*/  @!P4 BRA `(.L_x_31) ;  /* 0x000000000004c947 */ /* 0x000fea0003800000 */
[----:B------:R-:W-:Y:S05]  /*1c50*/  BPT.TRAP 0x1 ;  /* 0x000000040000795c */ /* 0x000fea0000300000 */
.L_x_31:
[----:B------:R-:W-:Y:S05]  /*1c60*/  BSYNC.RECONVERGENT B0 ;  /* 0x0000000000007941 */ /* 0x000fea0003800200 */
.L_x_30:
[----:B------:R-:W-:Y:S02]  /*1c70*/  UIADD3 UR23, UPT, UPT, UR17, 0x1, URZ ;  /* 0x0000000111177890 */ /* 0x000fe4000fffe0ff */
[----:B------:R-:W-:Y:S02]  /*1c80*/  ULEA UR32, UR17, UR6, 0xc ;  /* 0x0000000611207291 */ /* 0x000fe4000f8e60ff */
[----:B------:R-:W-:Y:S02]  /*1c90*/  UISETP.NE.AND UP0, UPT, UR23, 0x10, UPT ;  /* 0x000000101700788c */ /* 0x000fe4000bf05270 */
[----:B------:R-:W-:Y:S02]  /*1ca0*/  UIADD3 UR28, UP1, UPT, UR14, 0x80, URZ ;  /* 0x000000800e1c7890 */ /* 0x000fe4000ff3e0ff */
[----:B------:R-:W-:Y:S02]  /*1cb0*/  USEL UR9, URZ, 0x1, UP0 ;  /* 0x00000001ff097887 */ /* 0x000fe40008000000 */
[----:B------:R-:W-:-:S02]  /*1cc0*/  USEL UR23, UR23, URZ, UP0 ;  /* 0x000000ff17177287 */ /* 0x000fc40008000000 */
[----:B------:R-:W-:Y:S02]  /*1cd0*/  UIADD3 UR26, UP0, UPT, UR14, 0x180, URZ ;  /* 0x000001800e1a7890 */ /* 0x000fe4000ff1e0ff */
[----:B------:R-:W-:Y:S01]  /*1ce0*/  ULEA UR8, UR23, UR6, 0x3 ;  /* 0x0000000617087291 */ /* 0x000fe2000f8e18ff */
[----:B------:R-:W-:Y:S01]  /*1cf0*/  LOP3.LUT R17, R17, UR9, RZ, 0x3c, !PT ;  /* 0x0000000911117c12 */ /* 0x000fe2000f8e3cff */
[----:B------:R-:W-:Y:S02]  /*1d00*/  ULOP3.LUT UR33, UR33, 0xfefffff8, URZ, 0xc0, !UPT ;  /* 0xfefffff821217892 */ /* 0x000fe4000f8ec0ff */
[----:B------:R-:W-:Y:S01]  /*1d10*/  UIADD3.X UR29, UPT, UPT, URZ, UR15, URZ, UP1, !UPT ;  /* 0x0000000fff1d7290 */ /* 0x000fe20008ffe4ff */
[----:B-1----:R-:W-:Y:S01]  /*1d20*/  SHF.L.U32 R2, R17, 0x1f, RZ ;  /* 0x0000001f11027819 */ /* 0x002fe200000006ff */
[----:B------:R-:W-:Y:S02]  /*1d30*/  UIADD3 UR32, UPT, UPT, UR32, 0x6400, URZ ;  /* 0x0000640020207890 */ /* 0x000fe4000fffe0ff */
[----:B------:R-:W-:Y:S01]  /*1d40*/  UIADD3.X UR27, UPT, UPT, URZ, UR15, URZ, UP0, !UPT ;  /* 0x0000000fff1b7290 */ /* 0x000fe200087fe4ff */
[----:B------:R1:W4:Y:S01]  /*1d50*/  SYNCS.PHASECHK.TRANS64.TRYWAIT P0, [UR8+0x80], R2 ;  /* 0x00008002ff0075a7 */ /* 0x0003220008001108 */
[----:B------:R-:W-:Y:S01]  /*1d60*/  ULEA UR8, UR17, UR6, 0xd ;  /* 0x0000000611087291 */ /* 0x000fe2000f8e68ff */
[----:B------:R-:W-:Y:S01]  /*1d70*/  UMOV UR18, 0x0 ;  /* 0x0000000000127882 */ /* 0x000fe20000000000 */
[----:B------:R-:W-:-:S02]  /*1d80*/  UMOV UR19, 0x10000000 ;  /* 0x1000000000137882 */ /* 0x000fc40000000000 */
[----:B------:R-:W-:Y:S01]  /*1d90*/  UIADD3 UR8, UPT, UPT, UR8, 0x16400, URZ ;  /* 0x0001640008087890 */ /* 0x000fe2000fffe0ff */
[----:B------:R2:W-:Y:S01]  /*1da0*/  UTMALDG.3D.2CTA [UR32], [UR28], desc[UR18] ;  /* 0x000012201c0075b4 */ /* 0x0005e20008211000 */
[----:B------:R-:W-:Y:S01]  /*1db0*/  UMOV UR10, UR34 ;  /* 0x00000022000a7c82 */ /* 0x000fe20008000000 */
[----:B------:R-:W-:Y:S01]  /*1dc0*/  UMOV UR12, UR36 ;  /* 0x00000024000c7c82 */ /* 0x000fe20008000000 */
[----:B------:R-:W-:Y:S01]  /*1dd0*/  UMOV UR9, UR33 ;  /* 0x0000002100097c82 */ /* 0x000fe20008000000 */
[----:B------:R-:W-:Y:S01]  /*1de0*/  UMOV UR25, UR13 ;  /* 0x0000000d00197c82 */ /* 0x000fe20008000000 */
[----:B------:R-:W-:-:S03]  /*1df0*/  UMOV UR17, UR23 ;  /* 0x0000001700117c82 */ /* 0x000fc60008000000 */
[----:B------:R1:W-:Y:S01]  /*1e00*/  UTMALDG.3D.2CTA [UR8], [UR26], desc[UR18] ;  /* 0x000012081a0075b4 */ /* 0x0003e20008211000 */
[----:B--2---:R-:W-:Y:S01]  /*1e10*/  UIADD3 UR34, UPT, UPT, UR34, 0x40, URZ ;  /* 0x0000004022227890 */ /* 0x004fe2000fffe0ff */
[----:B------:R-:W-:Y:S11]  /*1e20*/  BRA.U UP2, `(.L_x_32) ;  /* 0xfffffffd024c7547 */ /* 0x000ff6000b83ffff */
.L_x_26:
[----:B-1----:R-:W-:Y:S01]  /*1e30*/  ULEA UR8, UR23, UR6, 0x3 ;  /* 0x0000000617087291 */ /* 0x002fe2000f8e18ff */
[----:B------:R-:W-:Y:S01]  /*1e40*/  SHF.L.U32 R2, R17, 0x1f, RZ ;  /* 0x0000001f11027819 */ /* 0x000fe200000006ff */
[----:B------:R-:W-:Y:S01]  /*1e50*/  @!P1 SYNCS.ARRIVE.TRANS64.A1T0 RZ, [UR6+0x148], RZ ;  /* 0x000148ffffff99a7 */ /* 0x000fe20008100006 */
[----:B------:R-:W-:-:S06]  /*1e60*/  UISETP.GT.AND UP0, UPT, UR7, UR5, UPT ;  /* 0x000000050700728c */ /* 0x000fcc000bf04270 */
[----:B--2-4-:R1:W2:Y:S03]  /*1e70*/  SYNCS.PHASECHK.TRANS64.TRYWAIT P0, [UR8+0x80], R2 ;  /* 0x00008002ff0075a7 */ /* 0x0142a60008001108 */
[----:B------:R-:W-:Y:S05]  /*1e80*/  BRA.U !UP0, `(.L_x_33) ;  /* 0x0000000108c07547 */ /* 0x000fea000b800000 */
[----:B------:R-:W-:Y:S01]  /*1e90*/  UIADD3 UR26, UPT, UPT, UR24, UR25, URZ ;  /* 0x00000019181a7290 */ /* 0x000fe2000fffe0ff */
[----:B------:R-:W-:-:S11]  /*1ea0*/  UMOV UR27, UR23 ;  /* 0x00000017001b7c82 */ /* 0x000fd60008000000 */
.L_x_39:
[----:B------:R-:W-:Y:S01]  /*1eb0*/  ULEA UR17, UR27, UR6, 0x3 ;  /* 0x000000061b117291 */ /* 0x000fe2000f8e18ff */
[----:B--2---:R-:W-:Y:S01]  /*1ec0*/  @P5 MOV R3, 0x6000 ;  /* 0x0000600000035802 */ /* 0x004fe20000000f00 */
[----:B-12---:R-:W-:Y:S10]  /*1ed0*/  @P0 BRA `(.L_x_34) ;  /* 0x00000000000c0947 */ /* 0x006ff40003800000 */
[----:B------:R-:W-:-:S04]  /*1ee0*/  SHF.L.U32 R4, R17, 0x1f, RZ ;  /* 0x0000001f11047819 */ /* 0x000fc800000006ff */
[----:B------:R-:W2:Y:S02]  /*1ef0*/  SYNCS.PHASECHK.TRANS64.TRYWAIT P0, [UR17+0x80], R4 ;  /* 0x00008004ff0075a7 */ /* 0x000ea40008001111 */
[----:B--2---:R-:W-:Y:S05]  /*1f00*/  @!P0 BRA `(.L_x_35) ;  /* 0x0000008000c48947 */ /* 0x004fea0003800000 */
.L_x_34:
[----:B------:R2:W-:Y:S01]  /*1f10*/  @P5 SYNCS.ARRIVE.TRANS64 RZ, [UR17], R3 ;  /* 0x00000003ffff59a7 */ /* 0x0005e20008000011 */
[----:B------:R-:W-:-:S04]  /*1f20*/  ULOP3.LUT UR8, UR22, 0x2, URZ, 0xfc, !UPT ;  /* 0x0000000216087892 */ /* 0x000fc8000f8efcff */
[----:B------:R-:W-:-:S09]  /*1f30*/  UISETP.NE.AND UP0, UPT, UR8, 0x2, UPT ;  /* 0x000000020800788c */ /* 0x000fd2000bf05270 */
[----:B------:R-:W-:Y:S05]  /*1f40*/  BRA.U UP0, `(.L_x_36) ;  /* 0x0000000100047547 */ /* 0x000fea000b800000 */
[----:B------:R-:W-:Y:S05]  /*1f50*/  BPT.TRAP 0x1 ;  /* 0x000000040000795c */ /* 0x000fea0000300000 */
.L_x_36:
[----:B------:R-:W-:Y:S04]  /*1f60*/  BSSY.RECONVERGENT B0, `(.L_x_37) ;  /* 0x0000003000007945 */ /* 0x000fe80003800200 */
[----:B------:R-:W-:Y:S05]  /*1f70*/  @!P4 BRA `(.L_x_38) ;  /* 0x000000000004c947 */ /* 0x000fea0003800000 */
[----:B------:R-:W-:Y:S05]  /*1f80*/  BPT.TRAP 0x1 ;  /* 0x000000040000795c */ /* 0x000fea0000300000 */
.L_x_38:
[----:B------:R-:W-:Y:S05]  /*1f90*/  BSYNC.RECONVERGENT B0 ;  /* 0x0000000000007941 */ /* 0x000fea0003800200 */
.L_x_37:
        /* <DEDUP_REMOVED lines=9> */
[----:B------:R-:W-:Y:S02]  /*2030*/  USHF.L.U32 UR18, UR25, 0x6, URZ ;  /* 0x0000000619127899 */ /* 0x000fe400080006ff */
[----:B------:R-:W-:Y:S01]  /*2040*/  ULOP3.LUT UR17, UR17, 0xfefffff8, URZ, 0xc0, !UPT ;  /* 0xfefffff811117892 */ /* 0x000fe2000f8ec0ff */
[----:B-1----:R-:W-:Y:S01]  /*2050*/  SHF.L.U32 R2, R17, 0x1f, RZ ;  /* 0x0000001f11027819 */ /* 0x002fe200000006ff */
[----:B------:R-:W-:Y:S02]  /*2060*/  UIADD3 UR16, UPT, UPT, UR16, 0x6400, URZ ;  /* 0x0000640010107890 */ /* 0x000fe4000fffe0ff */
[----:B------:R-:W-:Y:S01]  /*2070*/  UIADD3.X UR33, UPT, UPT, URZ, UR15, URZ, UP1, !UPT ;  /* 0x0000000fff217290 */ /* 0x000fe20008ffe4ff */
[----:B------:R4:W1:Y:S01]  /*2080*/  SYNCS.PHASECHK.TRANS64.TRYWAIT P0, [UR8+0x80], R2 ;  /* 0x00008002ff0075a7 */ /* 0x0008620008001108 */
[----:B------:R-:W-:-:S02]  /*2090*/  ULEA UR8, UR27, UR6, 0xd ;  /* 0x000000061b087291 */ /* 0x000fc4000f8e68ff */
[----:B------:R-:W-:Y:S02]  /*20a0*/  UIADD3.X UR31, UPT, UPT, URZ, UR15, URZ, UP0, !UPT ;  /* 0x0000000fff1f7290 */ /* 0x000fe400087fe4ff */
[----:B------:R-:W-:Y:S01]  /*20b0*/  UIADD3 UR8, UPT, UPT, UR8, 0x16400, URZ ;  /* 0x0001640008087890 */ /* 0x000fe2000fffe0ff */
[----:B------:R-:W-:Y:S01]  /*20c0*/  UMOV UR28, 0x0 ;  /* 0x00000000001c7882 */ /* 0x000fe20000000000 */
[----:B------:R-:W-:Y:S01]  /*20d0*/  UMOV UR29, 0x10000000 ;  /* 0x10000000001d7882 */ /* 0x000fe20000000000 */
[----:B------:R-:W-:Y:S01]  /*20e0*/  UMOV UR19, UR35 ;  /* 0x0000002300137c82 */ /* 0x000fe20008000000 */
[----:B------:R-:W-:Y:S01]  /*20f0*/  UMOV UR20, UR36 ;  /* 0x0000002400147c82 */ /* 0x000fe20008000000 */
[----:B------:R-:W-:Y:S01]  /*2100*/  UMOV UR12, UR36 ;  /* 0x00000024000c7c82 */ /* 0x000fe20008000000 */
[----:B------:R-:W-:Y:S01]  /*2110*/  UMOV UR9, UR17 ;  /* 0x0000001100097c82 */ /* 0x000fe20008000000 */
[----:B------:R-:W-:Y:S01]  /*2120*/  UMOV UR10, UR18 ;  /* 0x00000012000a7c82 */ /* 0x000fe20008000000 */
[----:B------:R4:W-:Y:S01]  /*2130*/  UTMALDG.3D.2CTA [UR16], [UR32], desc[UR28] ;  /* 0x00001c10200075b4 */ /* 0x0009e20008211000 */
[----:B------:R-:W-:Y:S01]  /*2140*/  UIADD3 UR25, UPT, UPT, UR25, 0x1, URZ ;  /* 0x0000000119197890 */ /* 0x000fe2000fffe0ff */
[----:B------:R-:W-:-:S03]  /*2150*/  UMOV UR27, UR23 ;  /* 0x00000017001b7c82 */ /* 0x000fc60008000000 */
[----:B------:R-:W-:Y:S01]  /*2160*/  UISETP.NE.AND UP0, UPT, UR25, UR26, UPT ;  /* 0x0000001a1900728c */ /* 0x000fe2000bf05270 */
[----:B------:R4:W-:Y:S08]  /*2170*/  UTMALDG.3D.2CTA [UR8], [UR30], desc[UR28] ;  /* 0x00001c081e0075b4 */ /* 0x0009f00008211000 */
[----:B----4-:R-:W-:Y:S05]  /*2180*/  BRA.U UP0, `(.L_x_39) ;  /* 0xfffffffd00487547 */ /* 0x010fea000b83ffff */
.L_x_33:
[C---:B-1----:R-:W-:Y:S01]  /*2190*/  LEA R2, R16.reuse, UR6, 0x3 ;  /* 0x0000000610027c11 */ /* 0x042fe2000f8e18ff */
[----:B------:R-:W-:Y:S01]  /*21a0*/  NOP ;  /* 0x0000000000007918 */ /* 0x000fe20000000000 */
[----:B--2---:R-:W-:Y:S02]  /*21b0*/  SHF.L.U32 R3, R13, 0x1f, RZ ;  /* 0x0000001f0d037819 */ /* 0x004fe400000006ff */
[----:B------:R-:W-:Y:S02]  /*21c0*/  LEA R4, R16, UR6, 0x4 ;  /* 0x0000000610047c11 */ /* 0x000fe4000f8e20ff */
[----:B------:R-:W1:Y:S02]  /*21d0*/  SYNCS.PHASECHK.TRANS64.TRYWAIT P0, [R2+URZ+0x150], R3 ;  /* 0x00015003020075a7 */ /* 0x000e6400080011ff */
[----:B-1----:R-:W-:Y:S05]  /*21e0*/  @!P0 BRA `(.L_x_40) ;  /* 0x0000008000248947 */ /* 0x002fea0003800000 */
.L_x_159:
[----:B------:R-:W2:Y:S01]  /*21f0*/  LDS.128 R4, [R4+0x1e0] ;  /* 0x0001e00004047984 */ /* 0x000ea20000000c00 */
[----:B------:R-:W-:Y:S01]  /*2200*/  ISETP.GE.AND P0, PT, R40, 0x1, PT ;  /* 0x000000012800780c */ /* 0x000fe20003f06270 */
[----:B-1----:R-:W-:Y:S01]  /*2210*/  VIADD R2, R2, 0x160 ;  /* 0x0000016002027836 */ /* 0x002fe20000000000 */
[----:B------:R-:W-:Y:S01]  /*2220*/  @!PT LDS RZ, [RZ] ;  /* 0x00000000fffff984 */ /* 0x000fe20000000800 */
[----:B------:R-:W-:Y:S01]  /*2230*/  @!PT LDS RZ, [RZ] ;  /* 0x00000000fffff984 */ /* 0x000fe20000000800 */
[----:B------:R-:W-:Y:S01]  /*2240*/  @!PT LDS RZ, [RZ] ;  /* 0x00000000fffff984 */ /* 0x000fe20000000800 */
[----:B------:R-:W-:Y:S01]  /*2250*/  @!PT LDS RZ, [RZ] ;  /* 0x00000000fffff984 */ /* 0x000fe20000000800 */
[----:B------:R1:W-:Y:S06]  /*2260*/  MEMBAR.ALL.CTA ;  /* 0x0000000000007992 */ /* 0x0003ec0000008000 */
[----:B-1----:R-:W1:Y:S01]  /*2270*/  FENCE.VIEW.ASYNC.S ;  /* 0x00000000000073c6 */ /* 0x002e620000000000 */
[----:B------:R-:W-:-:S04]  /*2280*/  PRMT R2, RZ, 0x654, R2 ;  /* 0x00000654ff027816 */ /* 0x000fc80000000002 */
[----:B-1----:R1:W-:Y:S01]  /*2290*/  SYNCS.ARRIVE.TRANS64.RED.A1T0 RZ, [R2+URZ], RZ ;  /* 0x000000ff02ff79a7 */ /* 0x0023e200081004ff */
[----:B--2---:R-:W-:-:S13]  /*22a0*/  LOP3.LUT P2, RZ, R6, 0x1, RZ, 0xc0, !PT ;  /* 0x0000000106ff7812 */ /* 0x004fda000784c0ff */
[----:B------:R-:W-:Y:S01]  /*22b0*/  @P2 SHF.R.U32.HI R3, RZ, 0x10, R5 ;  /* 0x00000010ff032819 */ /* 0x000fe20000011605 */
[----:B------:R-:W-:Y:S01]  /*22c0*/  VOTEU.ANY UP0, P2 ;  /* 0x0000000000ff7886 */ /* 0x000fe20001000100 */
[----:B------:R-:W-:Y:S02]  /*22d0*/  @P2 MOV R10, R4 ;  /* 0x00000004000a2202 */ /* 0x000fe40000000f00 */
[----:B------:R-:W-:Y:S02]  /*22e0*/  @P2 R2UR.BROADCAST UR8, R3 ;  /* 0x00000000030822ca */ /* 0x000fe400008e0000 */
[----:B------:R-:W-:-:S11]  /*22f0*/  @P2 LOP3.LUT R9, R5, 0xffff, RZ, 0xc0, !PT ;  /* 0x0000ffff05092812 */ /* 0x000fd600078ec0ff */
[----:B------:R-:W-:Y:S01]  /*2300*/  @UP0 UMOV UR36, UR8 ;  /* 0x0000000800240c82 */ /* 0x000fe20008000000 */
[----:B-1----:R-:W-:Y:S05]  /*2310*/  @!P0 BRA `(.L_x_41) ;  /* 0x0000000000b88947 */ /* 0x002fea0003800000 */
[----:B------:R-:W3:Y:S01]  /*2320*/  LDC.64 R4, c[0x0][0xb18] ;  /* 0x0002c600ff047b82 */ /* 0x000ee20000000a00 */
[----:B------:R-:W-:-:S07]  /*2330*/  ISETP.NE.AND P3, PT, R40, 0x1, PT ;  /* 0x000000012800780c */ /* 0x000fce0003f65270 */
[----:B------:R-:W1:Y:S08]  /*2340*/  LDC.64 R6, c[0x0][0xb10] ;  /* 0x0002c400ff067b82 */ /* 0x000e700000000a00 */
[----:B------:R-:W2:Y:S08]  /*2350*/  LDC R14, c[0x0][0xb20] ;  /* 0x0002c800ff0e7b82 */ /* 0x000eb00000000800 */
[----:B------:R-:W4:Y:S01]  /*2360*/  LDC R15, c[0x0][0xb0c] ;  /* 0x0002c300ff0f7b82 */ /* 0x000f220000000800 */
[----:B---3--:R-:W-:Y:S01]  /*2370*/  IMAD.HI.U32 R21, R0, R5, RZ ;  /* 0x0000000500157227 */ /* 0x008fe200078e00ff */
[----:B------:R-:W-:-:S03]  /*2380*/  ISETP.NE.AND P0, PT, R4, 0x1, PT ;  /* 0x000000010400780c */ /* 0x000fc60003f05270 */
[----:B------:R-:W-:-:S03]  /*2390*/  IMAD.HI.U32 R5, R9, R5, RZ ;  /* 0x0000000509057227 */ /* 0x000fc600078e00ff */
[----:B------:R-:W3:Y:S01]  /*23a0*/  LDC.64 R2, c[0x0][0xb28] ;  /* 0x0002ca00ff027b82 */ /* 0x000ee20000000a00 */
[----:B-1----:R-:W-:-:S04]  /*23b0*/  IMAD.HI.U32 R22, R8, R6, RZ ;  /* 0x0000000608167227 */ /* 0x002fc800078e00ff */
[----:B------:R-:W-:Y:S01]  /*23c0*/  IMAD.HI.U32 R23, R10, R6, RZ ;  /* 0x000000060a177227 */ /* 0x000fe200078e00ff */
[----:B------:R-:W-:Y:S02]  /*23d0*/  SHF.R.U32.HI R22, RZ, R7, R22 ;  /* 0x00000007ff167219 */ /* 0x000fe40000011616 */
[-C--:B--2---:R-:W-:Y:S02]  /*23e0*/  SHF.R.U32.HI R21, RZ, R14.reuse, R21 ;  /* 0x0000000eff157219 */ /* 0x084fe40000011615 */
[----:B------:R-:W-:Y:S02]  /*23f0*/  SHF.R.U32.HI R5, RZ, R14, R5 ;  /* 0x0000000eff057219 */ /* 0x000fe40000011605 */
[----:B------:R-:W-:Y:S02]  /*2400*/  SEL R21, R0, R21, !P0 ;  /* 0x0000001500157207 */ /* 0x000fe40004000000 */
[----:B------:R-:W-:Y:S02]  /*2410*/  SHF.R.U32.HI R23, RZ, R7, R23 ;  /* 0x00000007ff177219 */ /* 0x000fe40000011617 */
[----:B----4-:R-:W-:-:S02]  /*2420*/  ISETP.NE.AND P1, PT, R15, 0x1, PT ;  /* 0x000000010f00780c */ /* 0x010fc40003f25270 */
[----:B------:R-:W-:Y:S02]  /*2430*/  SEL R5, R9, R5, !P0 ;  /* 0x0000000509057207 */ /* 0x000fe40004000000 */
[----:B------:R-:W-:Y:S02]  /*2440*/  SEL R22, R8, R22, !P1 ;  /* 0x0000001608167207 */ /* 0x000fe40004800000 */
[----:B------:R-:W-:Y:S01]  /*2450*/  SEL R23, R10, R23, !P1 ;  /* 0x000000170a177207 */ /* 0x000fe20004800000 */
[----:B---3--:R-:W-:-:S04]  /*2460*/  IMAD.HI.U32 R20, R21, R2, RZ ;  /* 0x0000000215147227 */ /* 0x008fc800078e00ff */
        /* <DEDUP_REMOVED lines=10> */
[----:B------:R-:W-:-:S04]  /*2510*/  @!P0 IMAD.HI.U32 R7, R23, R2, RZ ;  /* 0x0000000217078227 */ /* 0x000fc800078e00ff */
[----:B------:R-:W-:Y:S01]  /*2520*/  IMAD.MOV R2, RZ, RZ, -R6 ;  /* 0x000000ffff027224 */ /* 0x000fe200078e0a06 */
[----:B------:R-:W-:Y:S02]  /*2530*/  @!P0 SHF.R.U32.HI R3, RZ, R3, R7 ;  /* 0x00000003ff038219 */ /* 0x000fe40000011607 */
[----:B------:R-:W-:Y:S01]  /*2540*/  IADD3 R7, PT, PT, -R5, RZ, RZ ;  /* 0x000000ff05077210 */ /* 0x000fe20007ffe1ff */
[----:B------:R-:W-:Y:S01]  /*2550*/  IMAD R2, R40, R2, R5 ;  /* 0x0000000228027224 */ /* 0x000fe200078e0205 */
        /* <DEDUP_REMOVED lines=10> */
.L_x_41:
[----:B------:R-:W1:Y:S02]  /*2600*/  LDCU UR8, c[0x0][0xb30] ;  /* 0x00016600ff0877ac */ /* 0x000e640008000800 */
[----:B-1----:R-:W-:-:S09]  /*2610*/  UISETP.NE.AND UP0, UPT, UR8, 0x1, UPT ;  /* 0x000000010800788c */ /* 0x002fd2000bf05270 */
[----:B------:R-:W-:Y:S05]  /*2620*/  BRA.U UP0, `(.L_x_42) ;  /* 0x0000000100407547 */ /* 0x000fea000b800000 */
[----:B------:R-:W1:Y:S08]  /*2630*/  LDC.64 R4, c[0x0][0xb10] ;  /* 0x0002c400ff047b82 */ /* 0x000e700000000a00 */
[----:B------:R-:W2:Y:S08]  /*2640*/  LDC.64 R2, c[0x0][0xb18] ;  /* 0x0002c600ff027b82 */ /* 0x000eb00000000a00 */
[----:B------:R-:W4:Y:S08]  /*2650*/  LDC R6, c[0x0][0xb20] ;  /* 0x0002c800ff067b82 */ /* 0x000f300000000800 */
[----:B------:R-:W3:Y:S01]  /*2660*/  LDC R7, c[0x0][0xb0c] ;  /* 0x0002c300ff077b82 */ /* 0x000ee20000000800 */
[----:B-1----:R-:W-:-:S05]  /*2670*/  IMAD.HI.U32 R4, R10, R4, RZ ;  /* 0x000000040a047227 */ /* 0x002fca00078e00ff */
[----:B------:R-:W-:Y:S01]  /*2680*/  SHF.R.U32.HI R4, RZ, R5, R4 ;  /* 0x00000005ff047219 */ /* 0x000fe20000011604 */
[----:B--2---:R-:W-:Y:S01]  /*2690*/  IMAD.HI.U32 R3, R9, R3, RZ ;  /* 0x0000000309037227 */ /* 0x004fe200078e00ff */
[----:B------:R-:W-:-:S04]  /*26a0*/  ISETP.NE.AND P0, PT, R2, 0x1, PT ;  /* 0x000000010200780c */ /* 0x000fc80003f05270 */
[----:B----4-:R-:W-:-:S04]  /*26b0*/  SHF.R.U32.HI R3, RZ, R6, R3 ;  /* 0x00000006ff037219 */ /* 0x010fc80000011603 */
[----:B------:R-:W-:Y:S02]  /*26c0*/  SEL R3, R9, R3, !P0 ;  /* 0x0000000309037207 */ /* 0x000fe40004000000 */
[----:B---3--:R-:W-:-:S04]  /*26d0*/  ISETP.NE.AND P1, PT, R7, 0x1, PT ;  /* 0x000000010700780c */ /* 0x008fc80003f25270 */
[----:B------:R-:W-:-:S05]  /*26e0*/  SEL R4, R10, R4, !P1 ;  /* 0x000000040a047207 */ /* 0x000fca0004800000 */
[----:B------:R-:W-:Y:S02]  /*26f0*/  IMAD.IADD R5, R3, 0x1, -R4 ;  /* 0x0000000103057824 */ /* 0x000fe400078e0a04 */
[----:B------:R-:W-:Y:S02]  /*2700*/  IMAD.IADD R3, R4, 0x1, -R3 ;  /* 0x0000000104037824 */ /* 0x000fe400078e0a03 */
[----:B------:R-:W-:Y:S02]  /*2710*/  IMAD R10, R5, R7, R10 ;  /* 0x00000007050a7224 */ /* 0x000fe400078e020a */
[----:B------:R-:W-:-:S07]  /*2720*/  IMAD R9, R3, R2, R9 ;  /* 0x0000000203097224 */ /* 0x000fce00078e0209 */
.L_x_42:
[----:B------:R-:W-:Y:S01]  /*2730*/  VIADD R16, R16, 0x1 ;  /* 0x0000000110107836 */ /* 0x000fe20000000000 */
[----:B------:R-:W-:Y:S01]  /*2740*/  PLOP3.LUT P1, PT, PT, PT, PT, 0x80, 0x8 ;  /* 0x000000000008781c */ /* 0x000fe20003f2f070 */
[----:B------:R-:W-:Y:S02]  /*2750*/  IMAD.IADD R14, R10, 0x1, R95 ;  /* 0x000000010a0e7824 */ /* 0x000fe400078e025f */
[----:B------:R-:W-:Y:S01]  /*2760*/  IMAD.IADD R15, R9, 0x1, R94 ;  /* 0x00000001090f7824 */ /* 0x000fe200078e025e */
[----:B------:R-:W-:-:S04]  /*2770*/  ISETP.NE.AND P0, PT, R16, 0x2, PT ;  /* 0x000000021000780c */ /* 0x000fc80003f05270 */
[----:B------:R-:W-:Y:S02]  /*2780*/  SEL R2, RZ, 0x1, P0 ;  /* 0x00000001ff027807 */ /* 0x000fe40000000000 */
[----:B------:R-:W-:Y:S02]  /*2790*/  SEL R16, R16, RZ, P0 ;  /* 0x000000ff10107207 */ /* 0x000fe40000000000 */
[----:B------:R-:W-:Y:S01]  /*27a0*/  LOP3.LUT R13, R13, R2, RZ, 0x3c, !PT ;  /* 0x000000020d0d7212 */ /* 0x000fe200078e3cff */
[----:B------:R-:W-:Y:S06]  /*27b0*/  @P2 BRA `(.L_x_43) ;  /* 0xfffffff000582947 */ /* 0x000fec000383ffff */
[----:B------:R-:W-:Y:S01]  /*27c0*/  UIADD3 UR6, UPT, UPT, UR6, 0x80, URZ ;  /* 0x0000008006067890 */ /* 0x000fe2000fffe0ff */
[----:B------:R-:W-:-:S03]  /*27d0*/  SHF.L.U32 R2, R17, 0x1f, RZ ;  /* 0x0000001f11027819 */ /* 0x000fc600000006ff */
[----:B------:R-:W-:-:S09]  /*27e0*/  ULEA UR4, UR23, UR6, 0x3 ;  /* 0x0000000617047291 */ /* 0x000fd2000f8e18ff */
[----:B------:R-:W1:Y:S02]  /*27f0*/  SYNCS.PHASECHK.TRANS64.TRYWAIT P0, [UR4], R2 ;  /* 0x00000002ff0075a7 */ /* 0x000e640008001104 */
[----:B-1----:R-:W-:Y:S05]  /*2800*/  @!P0 BRA `(.L_x_44) ;  /* 0x0000007800b08947 */ /* 0x002fea0003800000 */
.L_x_161:
[----:B------:R-:W-:-:S04]  /*2810*/  UIADD3 UR5, UPT, UPT, UR23, 0x1, URZ ;  /* 0x0000000117057890 */ /* 0x000fc8000fffe0ff */
[----:B------:R-:W-:-:S04]  /*2820*/  UISETP.NE.AND UP0, UPT, UR5, 0x10, UPT ;  /* 0x000000100500788c */ /* 0x000fc8000bf05270 */
[----:B------:R-:W-:Y:S02]  /*2830*/  USEL UR7, URZ, 0x1, UP0 ;  /* 0x00000001ff077887 */ /* 0x000fe40008000000 */
[----:B------:R-:W-:-:S04]  /*2840*/  USEL UR5, UR5, URZ, UP0 ;  /* 0x000000ff05057287 */ /* 0x000fc80008000000 */
[----:B------:R-:W-:Y:S01]  /*2850*/  ULEA UR4, UR5, UR6, 0x3 ;  /* 0x0000000605047291 */ /* 0x000fe2000f8e18ff */
[----:B-1----:R-:W-:-:S04]  /*2860*/  LOP3.LUT R2, R17, UR7, RZ, 0x3c, !PT ;  /* 0x0000000711027c12 */ /* 0x002fc8000f8e3cff */
[----:B------:R-:W-:-:S04]  /*2870*/  SHF.L.U32 R3, R2, 0x1f, RZ ;  /* 0x0000001f02037819 */ /* 0x000fc800000006ff */
[----:B------:R-:W1:Y:S02]  /*2880*/  SYNCS.PHASECHK.TRANS64.TRYWAIT P0, [UR4], R3 ;  /* 0x00000003ff0075a7 */ /* 0x000e640008001104 */
[----:B-1----:R-:W-:Y:S05]  /*2890*/  @!P0 BRA `(.L_x_45) ;  /* 0x0000007800a48947 */ /* 0x002fea0003800000 */
.L_x_163:
[----:B------:R-:W-:-:S04]  /*28a0*/  UIADD3 UR5, UPT, UPT, UR5, 0x1, URZ ;  /* 0x0000000105057890 */ /* 0x000fc8000fffe0ff */
[----:B------:R-:W-:-:S04]  /*28b0*/  UISETP.NE.AND UP0, UPT, UR5, 0x10, UPT ;  /* 0x000000100500788c */ /* 0x000fc8000bf05270 */
[----:B------:R-:W-:Y:S02]  /*28c0*/  USEL UR7, URZ, 0x1, UP0 ;  /* 0x00000001ff077887 */ /* 0x000fe40008000000 */
[----:B------:R-:W-:-:S04]  /*28d0*/  USEL UR5, UR5, URZ, UP0 ;  /* 0x000000ff05057287 */ /* 0x000fc80008000000 */
[----:B------:R-:W-:Y:S01]  /*28e0*/  ULEA UR4, UR5, UR6, 0x3 ;  /* 0x0000000605047291 */ /* 0x000fe2000f8e18ff */
[----:B------:R-:W-:-:S04]  /*28f0*/  LOP3.LUT R2, R2, UR7, RZ, 0x3c, !PT ;  /* 0x0000000702027c12 */ /* 0x000fc8000f8e3cff */
[----:B-1----:R-:W-:-:S04]  /*2900*/  SHF.L.U32 R3, R2, 0x1f, RZ ;  /* 0x0000001f02037819 */ /* 0x002fc800000006ff */
[----:B------:R-:W1:Y:S02]  /*2910*/  SYNCS.PHASECHK.TRANS64.TRYWAIT P0, [UR4], R3 ;  /* 0x00000003ff0075a7 */ /* 0x000e640008001104 */
[----:B-1----:R-:W-:Y:S05]  /*2920*/  @!P0 BRA `(.L_x_46) ;  /* 0x0000007800988947 */ /* 0x002fea0003800000 */
.L_x_165:
        /* <DEDUP_REMOVED lines=9> */
.L_x_167:
        /* <DEDUP_REMOVED lines=9> */
.L_x_169:
        /* <DEDUP_REMOVED lines=9> */
.L_x_171:
        /* <DEDUP_REMOVED lines=9> */
.L_x_173:
        /* <DEDUP_REMOVED lines=9> */
.L_x_175:
        /* <DEDUP_REMOVED lines=9> */
.L_x_177:
        /* <DEDUP_REMOVED lines=9> */
.L_x_179:
        /* <DEDUP_REMOVED lines=9> */
.L_x_181:
        /* <DEDUP_REMOVED lines=9> */
.L_x_183:
        /* <DEDUP_REMOVED lines=9> */
.L_x_185:
        /* <DEDUP_REMOVED lines=9> */
.L_x_187:
        /* <DEDUP_REMOVED lines=9> */
.L_x_189:
[----:B------:R-:W-:-:S04]  /*2ff0*/  UIADD3 UR5, UPT, UPT, UR5, 0x1, URZ ;  /* 0x0000000105057890 */ /* 0x000fc8000fffe0ff */
[----:B------:R-:W-:-:S04]  /*3000*/  UISETP.NE.AND UP0, UPT, UR5, 0x10, UPT ;  /* 0x000000100500788c */ /* 0x000fc8000bf05270 */
[----:B------:R-:W-:Y:S02]  /*3010*/  USEL UR4, URZ, 0x1, UP0 ;  /* 0x00000001ff047887 */ /* 0x000fe40008000000 */
[----:B------:R-:W-:-:S04]  /*3020*/  USEL UR5, UR5, URZ, UP0 ;  /* 0x000000ff05057287 */ /* 0x000fc80008000000 */
[----:B------:R-:W-:Y:S01]  /*3030*/  ULEA UR5, UR5, UR6, 0x3 ;  /* 0x0000000605057291 */ /* 0x000fe2000f8e18ff */
[----:B------:R-:W-:-:S04]  /*3040*/  LOP3.LUT R2, R2, UR4, RZ, 0x3c, !PT ;  /* 0x0000000402027c12 */ /* 0x000fc8000f8e3cff */
[----:B------:R-:W-:Y:S01]  /*3050*/  SHF.L.U32 R2, R2, 0x1f, RZ ;  /* 0x0000001f02027819 */ /* 0x000fe200000006ff */
[----:B-1-3--:R-:W-:-:S07]  /*3060*/  IMAD.U32 R0, RZ, RZ, UR5 ;  /* 0x00000005ff007e24 */ /* 0x00afce000f8e00ff */
.L_x_59:
[----:B-1----:R1:W2:Y:S02]  /*3070*/  SYNCS.PHASECHK.TRANS64.TRYWAIT P0, [R0+URZ], R2 ;  /* 0x00000002000075a7 */ /* 0x0022a400080011ff */
[----:B--2---:R-:W-:Y:S05]  /*3080*/  @!P0 NANOSLEEP.SYNCS 0x989680 ;  /* 0x009896800000895d */ /* 0x004fea0003900000 */
[----:B------:R-:W2:Y:S02]  /*3090*/  @!P0 SYNCS.PHASECHK.TRANS64 P0, [R0+URZ], R2 ;  /* 0x00000002000085a7 */ /* 0x000ea400080010ff */
[----:B--2---:R-:W-:Y:S05]  /*30a0*/  @P0 EXIT ;  /* 0x000000000000094d */ /* 0x004fea0003800000 */
[----:B------:R-:W-:Y:S05]  /*30b0*/  BRA `(.L_x_59) ;  /* 0xfffffffc00ec7947 */ /* 0x000fea000383ffff */
.L_x_23:
[----:B------:R-:W-:-:S04]  /*30c0*/  UISETP.NE.AND UP1, UPT, UR37, URZ, UPT ;  /* 0x000000ff2500728c */ /* 0x000fc8000bf25270 */
[----:B------:R-:W-:-:S09]  /*30d0*/  UISETP.NE.OR UP1, UPT, UR10, 0x1, UP1 ;  /* 0x000000010a00788c */ /* 0x000fd20008f25670 */
[----:B------:R-:W-:Y:S05]  /*30e0*/  BRA.U UP1, `(.L_x_60) ;  /* 0x00000005014c7547 */ /* 0x000fea000b800000 */
[----:B------:R-:W-:Y:S01]  /*30f0*/  HFMA2 R11, -RZ, RZ, 0, 0 ;  /* 0x00000000ff0b7431 */ /* 0x000fe200000001ff */
[----:B------:R-:W-:Y:S01]  /*3100*/  ISETP.GE.U32.AND P2, PT, R10, 0x2, PT ;  /* 0x000000020a00780c */ /* 0x000fe20003f46070 */
[----:B------:R-:W-:Y:S01]  /*3110*/  IMAD.MOV.U32 R12, RZ, RZ, 0x1 ;  /* 0x00000001ff0c7424 */ /* 0x000fe200078e00ff */
[----:B------:R-:W-:Y:S01]  /*3120*/  CS2R R8, SRZ ;  /* 0x0000000000087805 */ /* 0x000fe2000001ff00 */
[----:B------:R-:W-:Y:S01]  /*3130*/  IMAD.MOV.U32 R3, RZ, RZ, RZ ;  /* 0x000000ffff037224 */ /* 0x000fe200078e00ff */
[----:B------:R-:W-:Y:S01]  /*3140*/  UMOV UR4, 0x400 ;  /* 0x0000040000047882 */ /* 0x000fe20000000000 */
[----:B------:R-:W-:Y:S01]  /*3150*/  UMOV UR6, URZ ;  /* 0x000000ff00067c82 */ /* 0x000fe20008000000 */
[----:B------:R-:W-:-:S12]  /*3160*/  ULEA UR37, UR37, UR4, 0x18 ;  /* 0x0000000425257291 */ /* 0x000fd8000f8ec0ff */
.L_x_64:
[----:B------:R-:W-:Y:S02]  /*3170*/  LEA R0, R3, UR37, 0x3 ;  /* 0x0000002503007c11 */ /* 0x000fe4000f8e18ff */
[----:B------:R-:W-:-:S03]  /*3180*/  SHF.L.U32 R4, R8, 0x1f, RZ ;  /* 0x0000001f08047819 */ /* 0x000fc600000006ff */
[----:B------:R-:W-:Y:S01]  /*3190*/  VIADD R5, R0, 0x1c0 ;  /* 0x000001c000057836 */ /* 0x000fe20000000000 */
[----:B------:R-:W1:Y:S02]  /*31a0*/  SYNCS.PHASECHK.TRANS64.TRYWAIT P0, [R0+URZ+0x1b0], R4 ;  /* 0x0001b004000075a7 */ /* 0x000e6400080011ff */
[----:B-1----:R-:W-:Y:S05]  /*31b0*/  @!P0 BRA `(.L_x_61) ;  /* 0x0000007400ac8947 */ /* 0x002fea0003800000 */
.L_x_190:
[----:B------:R-:W-:Y:S01]  /*31c0*/  ULEA UR5, UR6, UR37, 0x3 ;  /* 0x0000002506057291 */ /* 0x000fe2000f8e18ff */
[----:B-1----:R-:W-:Y:S01]  /*31d0*/  PRMT R0, RZ, 0x654, R5 ;  /* 0x00000654ff007816 */ /* 0x002fe20000000005 */
[----:B------:R-:W-:Y:S01]  /*31e0*/  @!P2 IMAD.MOV.U32 R4, RZ, RZ, 0x10 ;  /* 0x00000010ff04a424 */ /* 0x000fe200078e00ff */
[----:B------:R-:W-:Y:S01]  /*31f0*/  SHF.L.U32 R5, R12, 0x1f, RZ ;  /* 0x0000001f0c057819 */ /* 0x000fe200000006ff */
[----:B------:R-:W-:Y:S01]  /*3200*/  UIADD3 UR4, UPT, UPT, UR5, 0x150, URZ ;  /* 0x0000015005047890 */ /* 0x000fe2000fffe0ff */
[----:B------:R1:W-:Y:S05]  /*3210*/  SYNCS.ARRIVE.TRANS64.RED.A1T0 RZ, [R0+URZ], RZ ;  /* 0x000000ff00ff79a7 */ /* 0x0003ea00081004ff */
[----:B------:R-:W-:Y:S01]  /*3220*/  IMAD.U32 R6, RZ, RZ, UR4 ;  /* 0x00000004ff067e24 */ /* 0x000fe2000f8e00ff */
[----:B------:R-:W2:Y:S04]  /*3230*/  SYNCS.PHASECHK.TRANS64.TRYWAIT P0, [UR5+0x160], R5 ;  /* 0x00016005ff0075a7 */ /* 0x000ea80008001105 */
[----:B------:R-:W-:Y:S01]  /*3240*/  PRMT R6, R10, 0x654, R6 ;  /* 0x000006540a067816 */ /* 0x000fe20000000006 */
[----:B-12---:R-:W-:Y:S06]  /*3250*/  @!P0 BRA `(.L_x_62) ;  /* 0x0000007400988947 */ /* 0x006fec0003800000 */
.L_x_192:
[----:B------:R-:W-:Y:S01]  /*3260*/  ULEA UR4, UR6, UR37, 0x4 ;  /* 0x0000002506047291 */ /* 0x000fe2000f8e20ff */
[----:B------:R-:W-:Y:S01]  /*3270*/  SEL R2, R6, R2, !P2 ;  /* 0x0000000206027207 */ /* 0x000fe20005000000 */
[----:B------:R-:W-:Y:S01]  /*3280*/  UIADD3 UR5, UPT, UPT, UR5, 0x150, URZ ;  /* 0x0000015005057890 */ /* 0x000fe2000fffe0ff */
[----:B-1----:R-:W-:Y:S01]  /*3290*/  LEA R0, R11, UR37, 0x3 ;  /* 0x000000250b007c11 */ /* 0x002fe2000f8e18ff */
[----:B------:R-:W-:Y:S01]  /*32a0*/  UIADD3 UR4, UPT, UPT, UR4, 0x1e0, URZ ;  /* 0x000001e004047890 */ /* 0x000fe2000fffe0ff */
[----:B------:R1:W-:Y:S01]  /*32b0*/  @!P2 SYNCS.ARRIVE.TRANS64.RED RZ, [R2+URZ], R4 ;  /* 0x0000000402ffa9a7 */ /* 0x0003e200080004ff */
[----:B------:R-:W-:Y:S01]  /*32c0*/  UIADD3 UR6, UPT, UPT, UR6, 0x1, URZ ;  /* 0x0000000106067890 */ /* 0x000fe2000fffe0ff */
[----:B------:R-:W-:-:S03]  /*32d0*/  VIADD R3, R3, 0x1 ;  /* 0x0000000103037836 */ /* 0x000fc60000000000 */
[----:B------:R-:W-:Y:S02]  /*32e0*/  UISETP.NE.AND UP0, UPT, UR6, 0x2, UPT ;  /* 0x000000020600788c */ /* 0x000fe4000bf05270 */
[----:B------:R-:W-:Y:S01]  /*32f0*/  ISETP.NE.AND P0, PT, R3, 0x2, PT ;  /* 0x000000020300780c */ /* 0x000fe20003f05270 */
[----:B------:R-:W-:Y:S06]  /*3300*/  UGETNEXTWORKID.BROADCAST [UR4], [UR5] ;  /* 0x00000000040073ca */ /* 0x000fec0008000100 */
[----:B------:R-:W-:Y:S02]  /*3310*/  USEL UR4, URZ, 0x1, UP0 ;  /* 0x00000001ff047887 */ /* 0x000fe40008000000 */
[----:B------:R-:W-:-:S04]  /*3320*/  USEL UR6, UR6, URZ, UP0 ;  /* 0x000000ff06067287 */ /* 0x000fc80008000000 */
[----:B------:R-:W-:Y:S02]  /*3330*/  LOP3.LUT R12, R12, UR4, RZ, 0x3c, !PT ;  /* 0x000000040c0c7c12 */ /* 0x000fe4000f8e3cff */
[----:B-1----:R-:W-:-:S04]  /*3340*/  SHF.L.U32 R4, R9, 0x1f, RZ ;  /* 0x0000001f09047819 */ /* 0x002fc800000006ff */
[----:B------:R-:W1:Y:S02]  /*3350*/  SYNCS.PHASECHK.TRANS64.TRYWAIT P1, [R0+URZ+0x150], R4 ;  /* 0x00015004000075a7 */ /* 0x000e6400080211ff */
[----:B-1----:R-:W-:Y:S05]  /*3360*/  @!P1 BRA `(.L_x_63) ;  /* 0x00000074006c9947 */ /* 0x002fea0003800000 */
.L_x_193:
[----:B-1----:R-:W-:Y:S01]  /*3370*/  LEA R4, R11, UR37, 0x4 ;  /* 0x000000250b047c11 */ /* 0x002fe2000f8e20ff */
[----:B------:R-:W-:Y:S01]  /*3380*/  VIADD R0, R0, 0x160 ;  /* 0x0000016000007836 */ /* 0x000fe20000000000 */
[----:B------:R-:W-:Y:S01]  /*3390*/  SEL R3, R3, RZ, P0 ;  /* 0x000000ff03037207 */ /* 0x000fe20000000000 */
[----:B------:R-:W-:-:S03]  /*33a0*/  VIADD R11, R11, 0x1 ;  /* 0x000000010b0b7836 */ /* 0x000fc60000000000 */
[----:B------:R-:W1:Y:S01]  /*33b0*/  LDS.128 R4, [R4+0x1e0] ;  /* 0x0001e00004047984 */ /* 0x000e620000000c00 */
[----:B------:R-:W-:Y:S02]  /*33c0*/  PRMT R0, RZ, 0x654, R0 ;  /* 0x00000654ff007816 */ /* 0x000fe40000000000 */
[C---:B------:R-:W-:Y:S01]  /*33d0*/  ISETP.NE.AND P1, PT, R11.reuse, 0x2, PT ;  /* 0x000000020b00780c */ /* 0x040fe20003f25270 */
[----:B------:R-:W-:Y:S01]  /*33e0*/  @!PT LDS RZ, [RZ] ;  /* 0x00000000fffff984 */ /* 0x000fe20000000800 */
[----:B------:R-:W-:Y:S01]  /*33f0*/  @!PT LDS RZ, [RZ] ;  /* 0x00000000fffff984 */ /* 0x000fe20000000800 */
[----:B------:R-:W-:Y:S01]  /*3400*/  @!PT LDS RZ, [RZ] ;  /* 0x00000000fffff984 */ /* 0x000fe20000000800 */
[----:B------:R-:W-:Y:S01]  /*3410*/  @!PT LDS RZ, [RZ] ;  /* 0x00000000fffff984 */ /* 0x000fe20000000800 */
[----:B------:R2:W-:Y:S06]  /*3420*/  MEMBAR.ALL.CTA ;  /* 0x0000000000007992 */ /* 0x0005ec0000008000 */
[----:B--2---:R-:W2:Y:S01]  /*3430*/  FENCE.VIEW.ASYNC.S ;  /* 0x00000000000073c6 */ /* 0x004ea20000000000 */
[----:B------:R-:W-:Y:S01]  /*3440*/  SEL R11, R11, RZ, P1 ;  /* 0x000000ff0b0b7207 */ /* 0x000fe20000800000 */
[----:B--2---:R2:W-:Y:S01]  /*3450*/  SYNCS.ARRIVE.TRANS64.RED.A1T0 RZ, [R0+URZ], RZ ;  /* 0x000000ff00ff79a7 */ /* 0x0045e200081004ff */
[----:B-1----:R-:W-:-:S02]  /*3460*/  LOP3.LUT P3, RZ, R6, 0x1, RZ, 0xc0, !PT ;  /* 0x0000000106ff7812 */ /* 0x002fc4000786c0ff */
[----:B------:R-:W-:-:S04]  /*3470*/  SEL R4, RZ, 0x1, P1 ;  /* 0x00000001ff047807 */ /* 0x000fc80000800000 */
[----:B------:R-:W-:Y:S02]  /*3480*/  LOP3.LUT R9, R9, R4, RZ, 0x3c, !PT ;  /* 0x0000000409097212 */ /* 0x000fe400078e3cff */
[----:B--2---:R-:W-:-:S04]  /*3490*/  SEL R0, RZ, 0x1, P0 ;  /* 0x00000001ff007807 */ /* 0x004fc80000000000 */
[----:B------:R-:W-:Y:S01]  /*34a0*/  LOP3.LUT R8, R8, R0, RZ, 0x3c, !PT ;  /* 0x0000000008087212 */ /* 0x000fe200078e3cff */
[----:B------:R-:W-:Y:S06]  /*34b0*/  @P3 BRA `(.L_x_64) ;  /* 0xfffffffc002c3947 */ /* 0x000fec000383ffff */
[----:B------:R-:W-:Y:S01]  /*34c0*/  ULEA UR5, UR6, UR37, 0x3 ;  /* 0x0000002506057291 */ /* 0x000fe2000f8e18ff */
[----:B------:R-:W-:-:S08]  /*34d0*/  SHF.L.U32 R2, R12, 0x1f, RZ ;  /* 0x0000001f0c027819 */ /* 0x000fd000000006ff */
[----:B------:R-:W1:Y:S02]  /*34e0*/  SYNCS.PHASECHK.TRANS64 P0, [UR5+0x160], R2 ;  /* 0x00016002ff0075a7 */ /* 0x000e640008001005 */
[----:B-1----:R-:W-:Y:S05]  /*34f0*/  @P0 BRA `(.L_x_65) ;  /* 0x0000000000080947 */ /* 0x002fea0003800000 */
[----:B------:R-:W1:Y:S02]  /*3500*/  SYNCS.PHASECHK.TRANS64.TRYWAIT P0, [UR5+0x160], R2 ;  /* 0x00016002ff0075a7 */ /* 0x000e640008001105 */
[----:B-1----:R-:W-:Y:S05]  /*3510*/  @!P0 BRA `(.L_x_66) ;  /* 0x0000007400148947 */ /* 0x002fea0003800000 */
.L_x_65:
[----:B------:R-:W-:-:S04]  /*3520*/  UIADD3 UR4, UPT, UPT, UR6, 0x1, URZ ;  /* 0x0000000106047890 */ /* 0x000fc8000fffe0ff */
[----:B------:R-:W-:-:S04]  /*3530*/  UISETP.NE.AND UP0, UPT, UR4, 0x2, UPT ;  /* 0x000000020400788c */ /* 0x000fc8000bf05270 */
[----:B------:R-:W-:Y:S02]  /*3540*/  USEL UR7, URZ, 0x1, UP0 ;  /* 0x00000001ff077887 */ /* 0x000fe40008000000 */
[----:B------:R-:W-:-:S04]  /*3550*/  USEL UR4, UR4, URZ, UP0 ;  /* 0x000000ff04047287 */ /* 0x000fc80008000000 */
[----:B------:R-:W-:Y:S01]  /*3560*/  ULEA UR4, UR4, UR37, 0x3 ;  /* 0x0000002504047291 */ /* 0x000fe2000f8e18ff */
[----:B-1----:R-:W-:-:S04]  /*3570*/  LOP3.LUT R2, R12, UR7, RZ, 0x3c, !PT ;  /* 0x000000070c027c12 */ /* 0x002fc8000f8e3cff */
[----:B------:R-:W-:-:S04]  /*3580*/  SHF.L.U32 R0, R2, 0x1f, RZ ;  /* 0x0000001f02007819 */ /* 0x000fc800000006ff */
[----:B------:R-:W1:Y:S02]  /*3590*/  SYNCS.PHASECHK.TRANS64 P0, [UR4+0x160], R0 ;  /* 0x00016000ff0075a7 */ /* 0x000e640008001004 */
[----:B-1----:R-:W-:Y:S05]  /*35a0*/  @P0 EXIT ;  /* 0x000000000000094d */ /* 0x002fea0003800000 */
[----:B------:R-:W-:Y:S02]  /*35b0*/  SHF.L.U32 R2, R2, 0x1f, RZ ;  /* 0x0000001f02027819 */ /* 0x000fe400000006ff */
[----:B------:R-:W-:-:S07]  /*35c0*/  MOV R0, UR4 ;  /* 0x0000000400007c02 */ /* 0x000fce0008000f00 */
.L_x_67:
[----:B-1----:R1:W2:Y:S02]  /*35d0*/  SYNCS.PHASECHK.TRANS64.TRYWAIT P0, [R0+URZ+0x160], R2 ;  /* 0x00016002000075a7 */ /* 0x0022a400080011ff */
[----:B--2---:R-:W-:Y:S05]  /*35e0*/  @!P0 NANOSLEEP.SYNCS 0x989680 ;  /* 0x009896800000895d */ /* 0x004fea0003900000 */
[----:B------:R-:W2:Y:S02]  /*35f0*/  @!P0 SYNCS.PHASECHK.TRANS64 P0, [R0+URZ+0x160], R2 ;  /* 0x00016002000085a7 */ /* 0x000ea400080010ff */
[----:B--2---:R-:W-:Y:S05]  /*3600*/  @P0 EXIT ;  /* 0x000000000000094d */ /* 0x004fea0003800000 */
[----:B------:R-:W-:Y:S05]  /*3610*/  BRA `(.L_x_67) ;  /* 0xfffffffc00ec7947 */ /* 0x000fea000383ffff */
.L_x_60:
[----:B------:R-:W-:Y:S05]  /*3620*/  BRA.U UP4, `(.L_x_68) ;  /* 0x0000001104a07547 */ /* 0x000fea000b800000 */
[----:B------:R-:W-:Y:S01]  /*3630*/  UMOV UR6, 0x40 ;  /* 0x0000004000067882 */ /* 0x000fe20000000000 */
[----:B------:R-:W-:Y:S01]  /*3640*/  NOP ;  /* 0x0000000000007918 */ /* 0x000fe20000000000 */
[----:B------:R-:W-:Y:S01]  /*3650*/  ULEA UR6, UR37, UR6, 0x18 ;  /* 0x0000000625067291 */ /* 0x000fe2000f8ec0ff */
[----:B------:R-:W-:Y:S02]  /*3660*/  UMOV UR7, 0x400 ;  /* 0x0000040000077882 */ /* 0x000fe40000000000 */
[----:B------:R-:W-:-:S06]  /*3670*/  ULEA UR37, UR37, UR7, 0x18 ;  /* 0x0000000725257291 */ /* 0x000fcc000f8ec0ff */
[----:B------:R-:W1:Y:S02]  /*3680*/  LDS.U8 R2, [UR6+0x1c] ;  /* 0x00001c06ff027984 */ /* 0x000e640008000000 */
[----:B-1----:R-:W-:-:S13]  /*3690*/  ISETP.NE.AND P0, PT, R2, RZ, PT ;  /* 0x000000ff0200720c */ /* 0x002fda0003f05270 */
[----:B------:R-:W-:Y:S05]  /*36a0*/  @P0 BRA `(.L_x_69) ;  /* 0x0000000400080947 */ /* 0x000fea0003800000 */
[----:B------:R-:W-:Y:S02]  /*36b0*/  UISETP.NE.U32.AND UP0, UPT, UR5, 0x1, UPT ;  /* 0x000000010500788c */ /* 0x000fe4000bf05070 */
[----:B------:R-:W-:-:S07]  /*36c0*/  UIADD3 UR8, UPT, UPT, UR6, 0x8, URZ ;  /* 0x0000000806087890 */ /* 0x000fce000fffe0ff */
[----:B------:R-:W-:Y:S05]  /*36d0*/  BRA.U !UP0, `(.L_x_70) ;  /* 0x00000001089c7547 */ /* 0x000fea000b800000 */
[----:B------:R-:W-:Y:S01]  /*36e0*/  ELECT P0, URZ, PT ;  /* 0x0000000000ff782f */ /* 0x000fe20003800000 */
[----:B------:R-:W-:-:S12]  /*36f0*/  BSSY B0, `(.L_x_70) ;  /* 0x0000025000007945 */ /* 0x000fd80003800000 */
[----:B------:R-:W-:Y:S05]  /*3700*/  @!P0 BRA `(.L_x_71) ;  /* 0x00000000008c8947 */ /* 0x000fea0003800000 */
[----:B------:R-:W-:-:S05]  /*3710*/  UMOV UR7, 0x10 ;  /* 0x0000001000077882 */ /* 0x000fca0000000000 */
[----:B------:R-:W-:Y:S04]  /*3720*/  DEPBAR.LE SB1, 0x36 ;  /* 0x00009d800000791a */ /* 0x000fe80000000000 */
[----:B------:R-:W1:Y:S02]  /*3730*/  UTCATOMSWS.2CTA.FIND_AND_SET.ALIGN UP1, UR7, UR7 ;  /* 0x00000007000775e3 */ /* 0x000e640008220800 */
[----:B-1----:R-:W-:Y:S01]  /*3740*/  MOV R10, UR7 ;  /* 0x00000007000a7c02 */ /* 0x002fe20008000f00 */
[----:B------:R-:W-:Y:S06]  /*3750*/  BRA.U UP1, `(.L_x_72) ;  /* 0x0000000101187547 */ /* 0x000fec000b800000 */
.L_x_73:
[----:B------:R-:W-:Y:S05]  /*3760*/  NANOSLEEP 0x64 ;  /* 0x000000640000795d */ /* 0x000fea0003800000 */
[----:B------:R-:W-:-:S05]  /*3770*/  UMOV UR7, 0x10 ;  /* 0x0000001000077882 */ /* 0x000fca0000000000 */
[----:B------:R-:W-:Y:S04]  /*3780*/  DEPBAR.LE SB1, 0x36 ;  /* 0x00009d800000791a */ /* 0x000fe80000000000 */
[----:B------:R-:W1:Y:S02]  /*3790*/  UTCATOMSWS.2CTA.FIND_AND_SET.ALIGN UP1, UR7, UR7 ;  /* 0x00000007000775e3 */ /* 0x000e640008220800 */
[----:B-1----:R-:W-:Y:S01]  /*37a0*/  MOV R10, UR7 ;  /* 0x00000007000a7c02 */ /* 0x002fe20008000f00 */
[----:B------:R-:W-:Y:S05]  /*37b0*/  BRA.U !UP1, `(.L_x_73) ;  /* 0xfffffffd09e87547 */ /* 0x000fea000b83ffff */
.L_x_72:
[----:B------:R-:W1:Y:S01]  /*37c0*/  LDS R5, [UR6+0x10] ;  /* 0x00001006ff057984 */ /* 0x000e620008000800 */
[----:B------:R-:W-:Y:S01]  /*37d0*/  IMAD.U32 R3, RZ, RZ, UR37 ;  /* 0x00000025ff037e24 */ /* 0x000fe2000f8e00ff */
[----:B------:R-:W-:-:S03]  /*37e0*/  MOV R2, UR4 ;  /* 0x0000000400027c02 */ /* 0x000fc60008000f00 */
[----:B------:R-:W-:Y:S01]  /*37f0*/  VIADD R3, R3, 0x200 ;  /* 0x0000020003037836 */ /* 0x000fe20000000000 */
[----:B-1----:R-:W-:-:S04]  /*3800*/  SHF.L.U32 R5, R5, 0x1f, RZ ;  /* 0x0000001f05057819 */ /* 0x002fc800000006ff */
[----:B------:R-:W1:Y:S02]  /*3810*/  SYNCS.PHASECHK.TRANS64.TRYWAIT P0, [UR6+0x8], R5 ;  /* 0x00000805ff0075a7 */ /* 0x000e640008001106 */
[----:B-1----:R-:W-:Y:S05]  /*3820*/  @P0 BRA `(.L_x_74) ;  /* 0x0000000000080947 */ /* 0x002fea0003800000 */
[----:B------:R-:W1:Y:S02]  /*3830*/  SYNCS.PHASECHK.TRANS64.TRYWAIT P0, [UR6+0x8], R5 ;  /* 0x00000805ff0075a7 */ /* 0x000e640008001106 */
[----:B-1----:R-:W-:Y:S05]  /*3840*/  @!P0 BRA `(.L_x_75) ;  /* 0x0000007000608947 */ /* 0x002fea0003800000 */
.L_x_74:
[----:B-1----:R-:W-:Y:S01]  /*3850*/  HFMA2 R4, -RZ, RZ, 0, 5.9604644775390625e-08 ;  /* 0x00000001ff047431 */ /* 0x002fe200000001ff */
[----:B------:R-:W-:Y:S01]  /*3860*/  UPRMT UR7, UR4, 0x654, UR8 ;  /* 0x0000065404077896 */ /* 0x000fe20008000008 */
[----:B------:R-:W-:Y:S01]  /*3870*/  IMAD.MOV.U32 R7, RZ, RZ, 0xffff ;  /* 0x0000ffffff077424 */ /* 0x000fe200078e00ff */
[----:B------:R-:W-:Y:S01]  /*3880*/  PRMT R2, R2, 0x654, R3 ;  /* 0x0000065402027816 */ /* 0x000fe20000000003 */
[----:B------:R-:W-:Y:S02]  /*3890*/  IMAD.MOV.U32 R5, RZ, RZ, 0x4 ;  /* 0x00000004ff057424 */ /* 0x000fe400078e00ff */
[----:B------:R-:W-:Y:S01]  /*38a0*/  IMAD.SHL.U32 R9, R10, 0x20, RZ ;  /* 0x000000200a097824 */ /* 0x000fe200078e00ff */
[----:B------:R-:W-:Y:S02]  /*38b0*/  MOV R3, UR7 ;  /* 0x0000000700037c02 */ /* 0x000fe40008000f00 */
[-C--:B------:R-:W-:Y:S01]  /*38c0*/  SHF.L.U32 R7, R7, R10.reuse, RZ ;  /* 0x0000000a07077219 */ /* 0x080fe200000006ff */
[----:B------:R1:W-:Y:S01]  /*38d0*/  SYNCS.ARRIVE.TRANS64.RED RZ, [UR7], R5 ;  /* 0x00000005ffff79a7 */ /* 0x0003e20008000407 */
[----:B------:R-:W-:Y:S01]  /*38e0*/  SHF.L.U32 R6, R4, R10, RZ ;  /* 0x0000000a04067219 */ /* 0x000fe200000006ff */
[----:B------:R1:W-:Y:S04]  /*38f0*/  STS [UR37+0x200], R9 ;  /* 0x00020009ff007988 */ /* 0x0003e80008000825 */
[----:B------:R1:W-:Y:S04]  /*3900*/  STAS [R2.64], R10 ;  /* 0x0000000a02007dbd */ /* 0x0003e8000c0008ff */
[----:B------:R1:W-:Y:S04]  /*3910*/  ATOMS.OR RZ, [UR6+0x14], R7 ;  /* 0x00001407ffff798c */ /* 0x0003e8000b000006 */
[----:B------:R1:W-:Y:S04]  /*3920*/  ATOMS.OR RZ, [UR6+0x18], R6 ;  /* 0x00001806ffff798c */ /* 0x0003e8000b000006 */
[----:B------:R1:W-:Y:S02]  /*3930*/  ATOMS.XOR RZ, [UR6+0x10], R4 ;  /* 0x00001004ffff798c */ /* 0x0003e4000b800006 */
.L_x_71:
[----:B------:R-:W-:Y:S05]  /*3940*/  BSYNC B0 ;  /* 0x0000000000007941 */ /* 0x000fea0003800000 */
.L_x_70:
[----:B------:R-:W-:Y:S05]  /*3950*/  BRA.U UP0, `(.L_x_76) ;  /* 0x00000001006c7547 */ /* 0x000fea000b800000 */
[----:B------:R-:W-:-:S03]  /*3960*/  UMOV UR7, 0xffffffff ;  /* 0xffffffff00077882 */ /* 0x000fc60000000000 */
[----:B------:R-:W-:Y:S05]  /*3970*/  BRA.DIV UR7, `(.L_x_77) ;  /* 0x00000072072c7947 */ /* 0x000fea000b800000 */
[----:B------:R-:W-:-:S13]  /*3980*/  ELECT P6, URZ, PT ;  /* 0x0000000000ff782f */ /* 0x000fda00038c0000 */
.L_x_197:
[----:B------:R-:W-:Y:S05]  /*3990*/  @!P6 BRA `(.L_x_76) ;  /* 0x00000000005ce947 */ /* 0x000fea0003800000 */
[----:B-1----:R-:W1:Y:S02]  /*39a0*/  LDS R3, [UR6+0x10] ;  /* 0x00001006ff037984 */ /* 0x002e640008000800 */
[----:B-1----:R-:W-:-:S04]  /*39b0*/  SHF.L.U32 R3, R3, 0x1f, RZ ;  /* 0x0000001f03037819 */ /* 0x002fc800000006ff */
[----:B------:R-:W1:Y:S02]  /*39c0*/  SYNCS.PHASECHK.TRANS64.TRYWAIT P0, [UR6+0x8], R3 ;  /* 0x00000803ff0075a7 */ /* 0x000e640008001106 */
[----:B-1----:R-:W-:Y:S05]  /*39d0*/  @P0 BRA `(.L_x_78) ;  /* 0x0000000000080947 */ /* 0x002fea0003800000 */
[----:B------:R-:W1:Y:S02]  /*39e0*/  SYNCS.PHASECHK.TRANS64.TRYWAIT P0, [UR6+0x8], R3 ;  /* 0x00000803ff0075a7 */ /* 0x000e640008001106 */
[----:B-1----:R-:W-:Y:S05]  /*39f0*/  @!P0 BRA `(.L_x_79) ;  /* 0x00000070002c8947 */ /* 0x002fea0003800000 */
.L_x_78:
[----:B------:R-:W2:Y:S01]  /*3a00*/  LDS R5, [UR37+0x200] ;  /* 0x00020025ff057984 */ /* 0x000ea20008000800 */
[----:B-1----:R-:W-:Y:S02]  /*3a10*/  HFMA2 R2, -RZ, RZ, 0, 5.9604644775390625e-08 ;  /* 0x00000001ff027431 */ /* 0x002fe400000001ff */
[----:B------:R-:W-:Y:S01]  /*3a20*/  IMAD.MOV.U32 R3, RZ, RZ, 0xffff ;  /* 0x0000ffffff037424 */ /* 0x000fe200078e00ff */
[----:B------:R-:W-:Y:S01]  /*3a30*/  UPRMT UR7, UR4, 0x654, UR8 ;  /* 0x0000065404077896 */ /* 0x000fe20008000008 */
[----:B--2---:R-:W-:-:S03]  /*3a40*/  IMAD.SHL.U32 R4, R5, 0x20, RZ ;  /* 0x0000002005047824 */ /* 0x004fc600078e00ff */
[-C--:B------:R-:W-:Y:S02]  /*3a50*/  SHF.L.U32 R3, R3, R5.reuse, RZ ;  /* 0x0000000503037219 */ /* 0x080fe400000006ff */
[----:B------:R-:W-:Y:S01]  /*3a60*/  SHF.L.U32 R5, R2, R5, RZ ;  /* 0x0000000502057219 */ /* 0x000fe200000006ff */
[----:B------:R2:W-:Y:S04]  /*3a70*/  STS [UR37+0x200], R4 ;  /* 0x00020004ff007988 */ /* 0x0005e80008000825 */
[----:B------:R2:W-:Y:S04]  /*3a80*/  ATOMS.OR RZ, [UR6+0x14], R3 ;  /* 0x00001403ffff798c */ /* 0x0005e8000b000006 */
[----:B------:R2:W-:Y:S01]  /*3a90*/  ATOMS.OR RZ, [UR6+0x18], R5 ;  /* 0x00001805ffff798c */ /* 0x0005e2000b000006 */
[----:B------:R-:W-:Y:S03]  /*3aa0*/  SYNCS.ARRIVE.TRANS64.RED.A1T0 RZ, [UR7], RZ ;  /* 0x000000ffffff79a7 */ /* 0x000fe60008100407 */
[----:B------:R2:W-:Y:S01]  /*3ab0*/  ATOMS.XOR RZ, [UR6+0x10], R2 ;  /* 0x00001002ffff798c */ /* 0x0005e2000b800006 */
[----:B------:R-:W-:Y:S05]  /*3ac0*/  BRA `(.L_x_76) ;  /* 0x0000000000107947 */ /* 0x000fea0003800000 */
.L_x_69:
[----:B------:R-:W-:-:S05]  /*3ad0*/  MOV R2, 0xffffffff ;  /* 0xffffffff00027802 */ /* 0x000fca0000000f00 */
[----:B------:R1:W-:Y:S02]  /*3ae0*/  STS [UR37+0x200], R2 ;  /* 0x00020002ff007988 */ /* 0x0003e40008000825 */
[----:B-1----:R-:W-:Y:S02]  /*3af0*/  MOV R2, 0x3b10 ;  /* 0x00003b1000027802 */ /* 0x002fe40000000f00 */
[----:B-----5:R-:W-:Y:S05]  /*3b00*/  CALL.REL.NOINC `($__internal_1_$__cuda_sm10x_tcgen05_guardrail_trap_phase_invalid_during_alloc) ;  /* 0x0000007400fc7944 */ /* 0x020fea0003c00000 */
.L_x_76:
[----:B------:R-:W-:Y:S05]  /*3b10*/  WARPSYNC.ALL ;  /* 0x0000000000007948 */ /* 0x000fea0003800000 */
[----:B------:R-:W3:Y:S01]  /*3b20*/  S2UR UR8, SR_CgaCtaId ;  /* 0x00000000000879c3 */ /* 0x000ee20000008800 */
[----:B------:R-:W-:Y:S01]  /*3b30*/  UMOV UR6, 0x400 ;  /* 0x0000040000067882 */ /* 0x000fe20000000000 */
[----:B------:R-:W-:-:S06]  /*3b40*/  NOP ;  /* 0x0000000000007918 */ /* 0x000fcc0000000000 */
[----:B------:R-:W-:Y:S06]  /*3b50*/  BAR.ARV 0x6, 0xa0 ;  /* 0x0182800000007b1d */ /* 0x000fec0000002000 */
[----:B------:R-:W-:Y:S01]  /*3b60*/  LOP3.LUT R0, R0, 0xffff, RZ, 0xc0, !PT ;  /* 0x0000ffff00007812 */ /* 0x000fe200078ec0ff */
[----:B-1----:R-:W-:Y:S01]  /*3b70*/  IMAD.MOV.U32 R9, RZ, RZ, 0x1 ;  /* 0x00000001ff097424 */ /* 0x002fe200078e00ff */
[----:B------:R-:W-:Y:S01]  /*3b80*/  LOP3.LUT R8, R8, 0xffff, RZ, 0xc0, !PT ;  /* 0x0000ffff08087812 */ /* 0x000fe200078ec0ff */
[----:B------:R-:W-:Y:S01]  /*3b90*/  UMOV UR22, URZ ;  /* 0x000000ff00167c82 */ /* 0x000fe20008000000 */
[----:B------:R-:W-:Y:S01]  /*3ba0*/  R2UR UR12, R0 ;  /* 0x00000000000c72ca */ /* 0x000fe200000e0000 */
[----:B------:R-:W-:Y:S01]  /*3bb0*/  UMOV UR21, URZ ;  /* 0x000000ff00157c82 */ /* 0x000fe20008000000 */
[----:B------:R-:W-:Y:S01]  /*3bc0*/  R2UR UR13, R8 ;  /* 0x00000000080d72ca */ /* 0x000fe200000e0000 */
[----:B------:R-:W-:Y:S01]  /*3bd0*/  IMAD.MOV.U32 R8, RZ, RZ, RZ ;  /* 0x000000ffff087224 */ /* 0x000fe200078e00ff */
[----:B------:R-:W-:Y:S01]  /*3be0*/  UMOV UR20, URZ ;  /* 0x000000ff00147c82 */ /* 0x000fe20008000000 */
[----:B------:R-:W-:-:S02]  /*3bf0*/  UISETP.NE.AND UP2, UPT, UR5, URZ, UPT ;  /* 0x000000ff0500728c */ /* 0x000fc4000bf45270 */
[----:B---3--:R-:W-:Y:S01]  /*3c00*/  ULEA UR8, UR8, UR6, 0x18 ;  /* 0x0000000608087291 */ /* 0x008fe2000f8ec0ff */
[----:B------:R-:W1:Y:S03]  /*3c10*/  LDCU UR6, c[0x0][0x38c] ;  /* 0x00007180ff0677ac */ /* 0x000e660008000800 */
[----:B------:R-:W-:Y:S02]  /*3c20*/  UIADD3 UR14, UPT, UPT, UR8, 0x6400, URZ ;  /* 0x00006400080e7890 */ /* 0x000fe4000fffe0ff */
[----:B------:R-:W-:-:S03]  /*3c30*/  UIADD3 UR15, UPT, UPT, UR8, 0x16400, URZ ;  /* 0x00016400080f7890 */ /* 0x000fc6000fffe0ff */
[----:B--2---:R-:W2:Y:S01]  /*3c40*/  LDS R2, [UR8+0x200] ;  /* 0x00020008ff027984 */ /* 0x004ea20008000800 */
[----:B------:R-:W-:Y:S02]  /*3c50*/  USHF.R.U32.HI UR14, URZ, 0x4, UR14 ;  /* 0x00000004ff0e7899 */ /* 0x000fe4000801160e */
[----:B------:R-:W-:Y:S02]  /*3c60*/  USHF.R.U32.HI UR15, URZ, 0x4, UR15 ;  /* 0x00000004ff0f7899 */ /* 0x000fe4000801160f */
[----:B------:R-:W-:Y:S02]  /*3c70*/  ULOP3.LUT UR14, UR14, 0x3fff, URZ, 0xc0, !UPT ;  /* 0x00003fff0e0e7892 */ /* 0x000fe4000f8ec0ff */
[----:B------:R-:W-:Y:S02]  /*3c80*/  ULOP3.LUT UR15, UR15, 0x3fff, URZ, 0xc0, !UPT ;  /* 0x00003fff0f0f7892 */ /* 0x000fe4000f8ec0ff */
[----:B------:R-:W-:Y:S02]  /*3c90*/  ULOP3.LUT UR14, UR14, 0x10000, URZ, 0xfc, !UPT ;  /* 0x000100000e0e7892 */ /* 0x000fe4000f8efcff */
[----:B-1----:R-:W-:-:S02]  /*3ca0*/  UIADD3 UR6, UPT, UPT, UR6, 0x3f, URZ ;  /* 0x0000003f06067890 */ /* 0x002fc4000fffe0ff */
[----:B------:R-:W-:Y:S02]  /*3cb0*/  ULOP3.LUT UR15, UR15, 0x10000, URZ, 0xfc, !UPT ;  /* 0x000100000f0f7892 */ /* 0x000fe4000f8efcff */
[----:B------:R-:W-:Y:S01]  /*3cc0*/  USHF.R.S32.HI UR7, URZ, 0x1f, UR6 ;  /* 0x0000001fff077899 */ /* 0x000fe20008011406 */
[----:B------:R-:W-:Y:S01]  /*3cd0*/  UMOV UR28, 0x0 ;  /* 0x00000000001c7882 */ /* 0x000fe20000000000 */
[----:B------:R-:W-:Y:S02]  /*3ce0*/  UMOV UR29, 0x8400010 ;  /* 0x08400010001d7882 */ /* 0x000fe40000000000 */
[----:B------:R-:W-:Y:S01]  /*3cf0*/  ULEA.HI UR7, UR7, UR6, URZ, 0x6 ;  /* 0x0000000607077291 */ /* 0x000fe2000f8f30ff */
[----:B------:R-:W-:Y:S01]  /*3d00*/  UMOV UR26, 0x0 ;  /* 0x00000000001a7882 */ /* 0x000fe20000000000 */
[----:B------:R-:W-:Y:S02]  /*3d10*/  UMOV UR27, 0x8400010 ;  /* 0x08400010001b7882 */ /* 0x000fe40000000000 */
[----:B------:R-:W-:-:S04]  /*3d20*/  USHF.R.S32.HI UR7, URZ, 0x6, UR7 ;  /* 0x00000006ff077899 */ /* 0x000fc80008011407 */
[----:B------:R-:W-:-:S04]  /*3d30*/  UISETP.LT.AND UP0, UPT, UR7, 0x1, UPT ;  /* 0x000000010700788c */ /* 0x000fc8000bf01270 */
[----:B------:R-:W-:Y:S01]  /*3d40*/  USEL UR23, UR7, 0x1, !UP0 ;  /* 0x0000000107177887 */ /* 0x000fe2000c000000 */
[----:B--2---:R-:W-:Y:S02]  /*3d50*/  R2UR UR24, R2 ;  /* 0x00000000021872ca */ /* 0x004fe400000e0000 */
[----:B------:R-:W-:-:S13]  /*3d60*/  CS2R R2, SRZ ;  /* 0x0000000000027805 */ /* 0x000fda000001ff00 */
.L_x_87:
[C---:B------:R-:W-:Y:S02]  /*3d70*/  LEA R0, R8.reuse, UR8, 0x3 ;  /* 0x0000000808007c11 */ /* 0x040fe4000f8e18ff */
[----:B------:R-:W-:Y:S02]  /*3d80*/  SHF.L.U32 R4, R3, 0x1f, RZ ;  /* 0x0000001f03047819 */ /* 0x000fe400000006ff */
[----:B------:R-:W-:Y:S02]  /*3d90*/  LEA R5, R8, UR8, 0x4 ;  /* 0x0000000808057c11 */ /* 0x000fe4000f8e20ff */
[----:B------:R-:W1:Y:S02]  /*3da0*/  SYNCS.PHASECHK.TRANS64.TRYWAIT P0, [R0+URZ+0x150], R4 ;  /* 0x00015004000075a7 */ /* 0x000e6400080011ff */
[----:B-1-34-:R-:W-:Y:S05]  /*3db0*/  @!P0 BRA `(.L_x_80) ;  /* 0x0000006c00548947 */ /* 0x01afea0003800000 */
.L_x_198:
[----:B-1----:R-:W1:Y:S01]  /*3dc0*/  LDS.128 R4, [R5+0x1e0] ;  /* 0x0001e00005047984 */ /* 0x002e620000000c00 */
[----:B------:R-:W-:Y:S02]  /*3dd0*/  VIADD R0, R0, 0x160 ;  /* 0x0000016000007836 */ /* 0x000fe40000000000 */
[----:B------:R-:W-:Y:S01]  /*3de0*/  VIADD R8, R8, 0x1 ;  /* 0x0000000108087836 */ /* 0x000fe20000000000 */
[----:B------:R-:W-:Y:S01]  /*3df0*/  @!PT LDS RZ, [RZ] ;  /* 0x00000000fffff984 */ /* 0x000fe20000000800 */
[----:B------:R-:W-:Y:S01]  /*3e00*/  @!PT LDS RZ, [RZ] ;  /* 0x00000000fffff984 */ /* 0x000fe20000000800 */
[----:B------:R-:W-:Y:S01]  /*3e10*/  @!PT LDS RZ, [RZ] ;  /* 0x00000000fffff984 */ /* 0x000fe20000000800 */
[----:B------:R-:W-:Y:S01]  /*3e20*/  @!PT LDS RZ, [RZ] ;  /* 0x00000000fffff984 */ /* 0x000fe20000000800 */
[----:B------:R2:W-:Y:S06]  /*3e30*/  MEMBAR.ALL.CTA ;  /* 0x0000000000007992 */ /* 0x0005ec0000008000 */
[----:B--2---:R-:W2:Y:S01]  /*3e40*/  FENCE.VIEW.ASYNC.S ;  /* 0x00000000000073c6 */ /* 0x004ea20000000000 */
[----:B------:R-:W-:-:S04]  /*3e50*/  PRMT R0, RZ, 0x654, R0 ;  /* 0x00000654ff007816 */ /* 0x000fc80000000000 */
[----:B--2---:R2:W-:Y:S01]  /*3e60*/  SYNCS.ARRIVE.TRANS64.RED.A1T0 RZ, [R0+URZ], RZ ;  /* 0x000000ff00ff79a7 */ /* 0x0045e200081004ff */
[----:B-1----:R-:W-:Y:S01]  /*3e70*/  LOP3.LUT P1, RZ, R6, 0x1, RZ, 0xc0, !PT ;  /* 0x0000000106ff7812 */ /* 0x002fe2000782c0ff */
[----:B--2---:R-:W-:-:S12]  /*3e80*/  BRA.U UP2, `(.L_x_81) ;  /* 0x0000000102e07547 */ /* 0x004fd8000b800000 */
[----:B------:R-:W1:Y:S01]  /*3e90*/  LDCU UR6, c[0x0][0x38c] ;  /* 0x00007180ff0677ac */ /* 0x000e620008000800 */
[----:B------:R-:W-:Y:S02]  /*3ea0*/  PLOP3.LUT P2, PT, PT, PT, PT, 0x80, 0x8 ;  /* 0x000000000008781c */ /* 0x000fe40003f4f070 */
[----:B------:R-:W-:Y:S01]  /*3eb0*/  SHF.L.U32 R4, R9, 0x1f, RZ ;  /* 0x0000001f09047819 */ /* 0x000fe200000006ff */
[----:B------:R-:W-:Y:S02]  /*3ec0*/  ULEA UR10, UR22, UR8, 0x3 ;  /* 0x00000008160a7291 */ /* 0x000fe4000f8e18ff */
[----:B------:R-:W-:Y:S02]  /*3ed0*/  ULEA UR11, UR22, UR24, 0x7 ;  /* 0x00000018160b7291 */ /* 0x000fe4000f8e38ff */
[----:B-1----:R-:W-:-:S06]  /*3ee0*/  UISETP.GE.AND UP0, UPT, UR6, 0x1, UPT ;  /* 0x000000010600788c */ /* 0x002fcc000bf06270 */
[----:B------:R-:W-:-:S05]  /*3ef0*/  PLOP3.LUT P0, PT, PT, PT, UP0, 0x80, 0x8 ;  /* 0x000000000008781c */ /* 0x000fca0003f0f008 */
[----:B------:R-:W-:-:S08]  /*3f00*/  @UP0 ULEA UR6, UR21, UR8, 0x3 ;  /* 0x0000000815060291 */ /* 0x000fd0000f8e18ff */
[----:B------:R-:W-:-:S04]  /*3f10*/  @P0 SHF.L.U32 R0, R2, 0x1f, RZ ;  /* 0x0000001f02000819 */ /* 0x000fc800000006ff */
[----:B------:R1:W2:Y:S01]  /*3f20*/  @P0 SYNCS.PHASECHK.TRANS64.TRYWAIT P2, [UR6], R0 ;  /* 0x00000000ff0005a7 */ /* 0x0002a20008041106 */
[----:B------:R-:W3:Y:S02]  /*3f30*/  SYNCS.PHASECHK.TRANS64.TRYWAIT P0, [UR10+0x190], R4 ;  /* 0x00019004ff0075a7 */ /* 0x000ee4000800110a */
[----:B-123--:R-:W-:Y:S05]  /*3f40*/  @!P0 BRA `(.L_x_82) ;  /* 0x0000006c00048947 */ /* 0x00efea0003800000 */
.L_x_200:
[----:B------:R-:W-:Y:S01]  /*3f50*/  UMOV UR19, UR20 ;  /* 0x0000001400137c82 */ /* 0x000fe20008000000 */
[----:B------:R-:W-:Y:S05]  /*3f60*/  BRA.U !UP0, `(.L_x_83) ;  /* 0x0000000108987547 */ /* 0x000fea000b800000 */
[----:B------:R-:W-:Y:S02]  /*3f70*/  UIADD3 UR19, UPT, UPT, UR23, UR20, URZ ;  /* 0x0000001417137290 */ /* 0x000fe4000fffe0ff */
[----:B------:R-:W-:Y:S01]  /*3f80*/  UPLOP3.LUT UP3, UPT, UPT, UPT, UPT, 0x40, 0x4 ;  /* 0x000000000004789c */ /* 0x000fe20003f6e870 */
[----:B------:R-:W-:Y:S01]  /*3f90*/  UMOV UR18, UR7 ;  /* 0x0000000700127c82 */ /* 0x000fe20008000000 */
[----:B------:R-:W-:-:S09]  /*3fa0*/  UMOV UR17, UR21 ;  /* 0x0000001500117c82 */ /* 0x000fd20008000000 */
.L_x_86:
[----:B--2---:R-:W-:Y:S01]  /*3fb0*/  ULEA UR9, UR17, UR8, 0x3 ;  /* 0x0000000811097291 */ /* 0x004fe2000f8e18ff */
[----:B---3--:R-:W-:Y:S11]  /*3fc0*/  @P2 BRA `(.L_x_84) ;  /* 0x00000000000c2947 */ /* 0x008ff60003800000 */
[----:B-1----:R-:W-:Y:S04]  /*3fd0*/  SHF.L.U32 R4, R2, 0x1f, RZ ;  /* 0x0000001f02047819 */ /* 0x002fe800000006ff */
[----:B------:R-:W1:Y:S02]  /*3fe0*/  SYNCS.PHASECHK.TRANS64.TRYWAIT P0, [UR9], R4 ;  /* 0x00000004ff0075a7 */ /* 0x000e640008001109 */
[----:B-1----:R-:W-:Y:S05]  /*3ff0*/  @!P0 BRA `(.L_x_85) ;  /* 0x0000006800f08947 */ /* 0x002fea0003800000 */
.L_x_84:
[----:B------:R-:W-:Y:S01]  /*4000*/  UISETP.NE.AND UP0, UPT, UR18, 0x1, UPT ;  /* 0x000000011200788c */ /* 0x000fe2000bf05270 */
[----:B------:R-:W-:Y:S01]  /*4010*/  PLOP3.LUT P2, PT, PT, PT, PT, 0x80, 0x8 ;  /* 0x000000000008781c */ /* 0x000fe20003f4f070 */
[----:B------:R-:W-:Y:S02]  /*4020*/  UIADD3 UR21, UPT, UPT, UR17, 0x1, URZ ;  /* 0x0000000111157890 */ /* 0x000fe4000fffe0ff */
[----:B------:R-:W-:Y:S02]  /*4030*/  ULEA UR30, UR17, UR15, 0x9 ;  /* 0x0000000f111e7291 */ /* 0x000fe4000f8e48ff */
[----:B------:R-:W-:Y:S01]  /*4040*/  UISETP.NE.AND UP1, UPT, UR21, 0x10, UPT ;  /* 0x000000101500788c */ /* 0x000fe2000bf25270 */
[----:B------:R-:W-:Y:S01]  /*4050*/  PLOP3.LUT P0, PT, PT, PT, UP0, 0x80, 0x8 ;  /* 0x000000000008781c */ /* 0x000fe20003f0f008 */
[----:B------:R-:W-:Y:S02]  /*4060*/  ULEA UR32, UR17, UR14, 0x8 ;  /* 0x0000000e11207291 */ /* 0x000fe4000f8e40ff */
[----:B------:R-:W-:Y:S02]  /*4070*/  USEL UR16, URZ, 0x1, UP1 ;  /* 0x00000001ff107887 */ /* 0x000fe40008800000 */
[----:B------:R-:W-:Y:S02]  /*4080*/  USEL UR21, UR21, URZ, UP1 ;  /* 0x000000ff15157287 */ /* 0x000fe40008800000 */
[----:B------:R-:W-:Y:S02]  /*4090*/  UIADD3 UR36, UPT, UPT, UR30, 0x2, URZ ;  /* 0x000000021e247890 */ /* 0x000fe4000fffe0ff */
[----:B------:R-:W-:Y:S01]  /*40a0*/  @UP0 ULEA UR6, UR21, UR8, 0x3 ;  /* 0x0000000815060291 */ /* 0x000fe2000f8e18ff */
[----:B------:R-:W-:Y:S01]  /*40b0*/  LOP3.LUT R2, R2, UR16, RZ, 0x3c, !PT ;  /* 0x0000001002027c12 */ /* 0x000fe2000f8e3cff */
[----:B------:R-:W-:Y:S02]  /*40c0*/  UIADD3 UR34, UPT, UPT, UR32, 0x2, URZ ;  /* 0x0000000220227890 */ /* 0x000fe4000fffe0ff */
[----:B------:R-:W-:Y:S01]  /*40d0*/  UIADD3 UR9, UPT, UPT, UR9, 0x80, URZ ;  /* 0x0000008009097890 */ /* 0x000fe2000fffe0ff */
[----:B-1----:R-:W-:Y:S01]  /*40e0*/  @P0 SHF.L.U32 R0, R2, 0x1f, RZ ;  /* 0x0000001f02000819 */ /* 0x002fe200000006ff */
[----:B------:R-:W-:Y:S01]  /*40f0*/  UMOV UR31, 0x80004020 ;  /* 0x80004020001f7882 */ /* 0x000fe20000000000 */
[----:B------:R-:W-:Y:S01]  /*4100*/  UMOV UR33, 0x80004020 ;  /* 0x8000402000217882 */ /* 0x000fe20000000000 */
[----:B------:R-:W-:Y:S01]  /*4110*/  UMOV UR37, 0x80004020 ;  /* 0x8000402000257882 */ /* 0x000fe20000000000 */
[----:B------:R2:W3:Y:S01]  /*4120*/  @P0 SYNCS.PHASECHK.TRANS64.TRYWAIT P2, [UR6], R0 ;  /* 0x00000000ff0005a7 */ /* 0x0004e20008041106 */
[----:B------:R-:W-:Y:S01]  /*4130*/  UIADD3 UR20, UPT, UPT, UR20, 0x1, URZ ;  /* 0x0000000114147890 */ /* 0x000fe2000fffe0ff */
[----:B------:R2:W-:Y:S01]  /*4140*/  UTCQMMA.2CTA gdesc[UR32], gdesc[UR30], tmem[UR11], tmem[UR28], idesc[UR29], UP3 ;  /* 0x00ff1c1e200075ea */ /* 0x0005e20009a0030b */
[----:B------:R-:W-:Y:S02]  /*4150*/  UIADD3 UR18, UPT, UPT, UR18, -0x1, URZ ;  /* 0xffffffff12127890 */ /* 0x000fe4000fffe0ff */
[----:B------:R-:W-:Y:S02]  /*4160*/  UISETP.NE.AND UP0, UPT, UR20, UR19, UPT ;  /* 0x000000131400728c */ /* 0x000fe4000bf05270 */
[----:B------:R-:W-:Y:S01]  /*4170*/  UPLOP3.LUT UP3, UPT, UPT, UPT, UPT, 0x80, 0x8 ;  /* 0x000000000008789c */ /* 0x000fe20003f6f070 */
[----:B------:R-:W-:Y:S01]  /*4180*/  UMOV UR35, 0x80004020 ;  /* 0x8000402000237882 */ /* 0x000fe20000000000 */
[----:B------:R-:W-:Y:S01]  /*4190*/  UMOV UR17, UR21 ;  /* 0x0000001500117c82 */ /* 0x000fe20008000000 */
[----:B------:R2:W-:Y:S01]  /*41a0*/  UTCQMMA.2CTA gdesc[UR34], gdesc[UR36], tmem[UR11], tmem[UR26], idesc[UR27], UPT ;  /* 0x00ff1a24220075ea */ /* 0x0005e2000ba0030b */
[----:B------:R2:W-:Y:S03]  /*41b0*/  UTCBAR.2CTA.MULTICAST [UR9], URZ, UR13 ;  /* 0x000000ff090073e9 */ /* 0x0005e6000820080d */
[----:B------:R-:W-:Y:S05]  /*41c0*/  BRA.U UP0, `(.L_x_86) ;  /* 0xfffffffd00787547 */ /* 0x000fea000b83ffff */
.L_x_83:
[----:B------:R-:W-:Y:S01]  /*41d0*/  UIADD3 UR10, UPT, UPT, UR10, 0x170, URZ ;  /* 0x000001700a0a7890 */ /* 0x000fe2000fffe0ff */
[----:B------:R-:W-:-:S08]  /*41e0*/  UMOV UR20, UR19 ;  /* 0x0000001300147c82 */ /* 0x000fd00008000000 */
[----:B------:R4:W-:Y:S01]  /*41f0*/  UTCBAR.2CTA.MULTICAST [UR10], URZ, UR12 ;  /* 0x000000ff0a0073e9 */ /* 0x0009e2000820080c */
[----:B------:R-:W-:Y:S02]  /*4200*/  NOP ;  /* 0x0000000000007918 */ /* 0x000fe40000000000 */
.L_x_81:
[----:B------:R-:W-:Y:S01]  /*4210*/  UIADD3 UR22, UPT, UPT, UR22, 0x1, URZ ;  /* 0x0000000116167890 */ /* 0x000fe2000fffe0ff */
[----:B------:R-:W-:-:S03]  /*4220*/  ISETP.NE.AND P0, PT, R8, 0x2, PT ;  /* 0x000000020800780c */ /* 0x000fc60003f05270 */
[----:B------:R-:W-:Y:S01]  /*4230*/  UISETP.NE.AND UP0, UPT, UR22, 0x4, UPT ;  /* 0x000000041600788c */ /* 0x000fe2000bf05270 */
[----:B-12---:R-:W-:Y:S02]  /*4240*/  SEL R0, RZ, 0x1, P0 ;  /* 0x00000001ff007807 */ /* 0x006fe40000000000 */
[----:B------:R-:W-:Y:S01]  /*4250*/  SEL R8, R8, RZ, P0 ;  /* 0x000000ff08087207 */ /* 0x000fe20000000000 */
[----:B------:R-:W-:Y:S01]  /*4260*/  USEL UR6, URZ, 0x1, UP0 ;  /* 0x00000001ff067887 */ /* 0x000fe20008000000 */
[----:B------:R-:W-:Y:S01]  /*4270*/  LOP3.LUT R3, R3, R0, RZ, 0x3c, !PT ;  /* 0x0000000003037212 */ /* 0x000fe200078e3cff */
[----:B------:R-:W-:-:S04]  /*4280*/  USEL UR22, UR22, URZ, UP0 ;  /* 0x000000ff16167287 */ /* 0x000fc80008000000 */
[----:B------:R-:W-:Y:S01]  /*4290*/  LOP3.LUT R9, R9, UR6, RZ, 0x3c, !PT ;  /* 0x0000000609097c12 */ /* 0x000fe2000f8e3cff */
[----:B------:R-:W-:Y:S07]  /*42a0*/  @P1 BRA `(.L_x_87) ;  /* 0xfffffff800b01947 */ /* 0x000fee000383ffff */
[----:B------:R-:W1:Y:S01]  /*42b0*/  S2UR UR6, SR_CgaCtaId ;  /* 0x00000000000679c3 */ /* 0x000e620000008800 */
[----:B------:R-:W-:Y:S01]  /*42c0*/  ELECT P0, URZ, PT ;  /* 0x0000000000ff782f */ /* 0x000fe20003800000 */
[----:B------:R-:W-:Y:S01]  /*42d0*/  HFMA2 R0, -RZ, RZ, 0, 5.9604644775390625e-08 ;  /* 0x00000001ff007431 */ /* 0x000fe200000001ff */
[----:B------:R-:W-:-:S05]  /*42e0*/  UMOV UR7, 0x40 ;  /* 0x0000004000077882 */ /* 0x000fca0000000000 */
[----:B------:R-:W-:Y:S01]  /*42f0*/  UVIRTCOUNT.DEALLOC.SMPOOL 0x80 ;  /* 0x000000800000784c */ /* 0x000fe20000000000 */
[----:B------:R-:W-:Y:S02]  /*4300*/  UISETP.NE.AND UP0, UPT, UR5, URZ, UPT ;  /* 0x000000ff0500728c */ /* 0x000fe4000bf05270 */
[----:B-1----:R-:W-:-:S09]  /*4310*/  ULEA UR6, UR6, UR7, 0x18 ;  /* 0x0000000706067291 */ /* 0x002fd2000f8ec0ff */
[----:B------:R1:W-:Y:S01]  /*4320*/  @P0 STS.U8 [UR6+0x1c], R0 ;  /* 0x00001c00ff000988 */ /* 0x0003e20008000006 */
[----:B------:R-:W-:Y:S05]  /*4330*/  BRA.U UP0, `(.L_x_88) ;  /* 0x0000000100a07547 */ /* 0x000fea000b800000 */
[----:B------:R-:W-:Y:S01]  /*4340*/  UIADD3 UR5, UPT, UPT, UR8, 0x190, URZ ;  /* 0x0000019008057890 */ /* 0x000fe2000fffe0ff */
[----:B------:R-:W-:-:S03]  /*4350*/  SHF.L.U32 R2, R9, 0x1f, RZ ;  /* 0x0000001f09027819 */ /* 0x000fc600000006ff */
[----:B------:R-:W-:-:S09]  /*4360*/  ULEA UR7, UR22, UR5, 0x3 ;  /* 0x0000000516077291 */ /* 0x000fd2000f8e18ff */
[----:B------:R-:W2:Y:S02]  /*4370*/  SYNCS.PHASECHK.TRANS64.TRYWAIT P0, [UR7], R2 ;  /* 0x00000002ff0075a7 */ /* 0x000ea40008001107 */
[----:B--2---:R-:W-:Y:S05]  /*4380*/  @!P0 BRA `(.L_x_89) ;  /* 0x0000006800248947 */ /* 0x004fea0003800000 */
.L_x_203:
[----:B------:R-:W-:-:S04]  /*4390*/  UIADD3 UR9, UPT, UPT, UR22, 0x1, URZ ;  /* 0x0000000116097890 */ /* 0x000fc8000fffe0ff */
[----:B------:R-:W-:-:S04]  /*43a0*/  UISETP.NE.AND UP1, UPT, UR9, 0x4, UPT ;  /* 0x000000040900788c */ /* 0x000fc8000bf25270 */
[----:B----4-:R-:W-:Y:S02]  /*43b0*/  USEL UR10, URZ, 0x1, UP1 ;  /* 0x00000001ff0a7887 */ /* 0x010fe40008800000 */
[----:B------:R-:W-:-:S04]  /*43c0*/  USEL UR9, UR9, URZ, UP1 ;  /* 0x000000ff09097287 */ /* 0x000fc80008800000 */
[----:B------:R-:W-:Y:S01]  /*43d0*/  ULEA UR7, UR9, UR5, 0x3 ;  /* 0x0000000509077291 */ /* 0x000fe2000f8e18ff */
[----:B-1----:R-:W-:-:S04]  /*43e0*/  LOP3.LUT R2, R9, UR10, RZ, 0x3c, !PT ;  /* 0x0000000a09027c12 */ /* 0x002fc8000f8e3cff */
[----:B------:R-:W-:-:S04]  /*43f0*/  SHF.L.U32 R3, R2, 0x1f, RZ ;  /* 0x0000001f02037819 */ /* 0x000fc800000006ff */
[----:B------:R-:W1:Y:S02]  /*4400*/  SYNCS.PHASECHK.TRANS64.TRYWAIT P0, [UR7], R3 ;  /* 0x00000003ff0075a7 */ /* 0x000e640008001107 */
[----:B-1----:R-:W-:Y:S05]  /*4410*/  @!P0 BRA `(.L_x_90) ;  /* 0x0000006800188947 */ /* 0x002fea0003800000 */
.L_x_205:
        /* <DEDUP_REMOVED lines=9> */
.L_x_207:
[----:B------:R-:W-:-:S04]  /*44b0*/  UIADD3 UR9, UPT, UPT, UR9, 0x1, URZ ;  /* 0x0000000109097890 */ /* 0x000fc8000fffe0ff */
[----:B------:R-:W-:-:S04]  /*44c0*/  UISETP.NE.AND UP1, UPT, UR9, 0x4, UPT ;  /* 0x000000040900788c */ /* 0x000fc8000bf25270 */
[----:B------:R-:W-:Y:S02]  /*44d0*/  USEL UR7, URZ, 0x1, UP1 ;  /* 0x00000001ff077887 */ /* 0x000fe40008800000 */
[----:B------:R-:W-:-:S04]  /*44e0*/  USEL UR9, UR9, URZ, UP1 ;  /* 0x000000ff09097287 */ /* 0x000fc80008800000 */
[----:B------:R-:W-:Y:S01]  /*44f0*/  ULEA UR9, UR9, UR5, 0x3 ;  /* 0x0000000509097291 */ /* 0x000fe2000f8e18ff */
[----:B------:R-:W-:-:S04]  /*4500*/  LOP3.LUT R2, R2, UR7, RZ, 0x3c, !PT ;  /* 0x0000000702027c12 */ /* 0x000fc8000f8e3cff */
[----:B------:R-:W-:Y:S01]  /*4510*/  SHF.L.U32 R2, R2, 0x1f, RZ ;  /* 0x0000001f02027819 */ /* 0x000fe200000006ff */
[----:B-1----:R-:W-:-:S04]  /*4520*/  IMAD.U32 R0, RZ, RZ, UR9 ;  /* 0x00000009ff007e24 */ /* 0x002fc8000f8e00ff */
[----:B------:R1:W2:Y:S03]  /*4530*/  SYNCS.PHASECHK.TRANS64.TRYWAIT P0, [R0+URZ], R2 ;  /* 0x00000002000075a7 */ /* 0x0002a600080011ff */
[----:B--2---:R-:W-:Y:S05]  /*4540*/  @!P0 NANOSLEEP.SYNCS 0x989680 ;  /* 0x009896800000895d */ /* 0x004fea0003900000 */
[----:B------:R-:W2:Y:S02]  /*4550*/  @!P0 SYNCS.PHASECHK.TRANS64 P0, [R0+URZ], R2 ;  /* 0x00000002000085a7 */ /* 0x000ea400080010ff */
[----:B--2---:R-:W-:Y:S05]  /*4560*/  @P0 BRA `(.L_x_92) ;  /* 0x0000000000200947 */ /* 0x004fea0003800000 */
.L_x_93:
[----:B--2---:R2:W4:Y:S02]  /*4570*/  SYNCS.PHASECHK.TRANS64.TRYWAIT P0, [R0+URZ], R2 ;  /* 0x00000002000075a7 */ /* 0x00452400080011ff */
[----:B----4-:R-:W-:Y:S05]  /*4580*/  @!P0 NANOSLEEP.SYNCS 0x989680 ;  /* 0x009896800000895d */ /* 0x010fea0003900000 */
[----:B------:R-:W4:Y:S02]  /*4590*/  @!P0 SYNCS.PHASECHK.TRANS64 P0, [R0+URZ], R2 ;  /* 0x00000002000085a7 */ /* 0x000f2400080010ff */
[----:B----4-:R-:W-:Y:S05]  /*45a0*/  @!P0 BRA `(.L_x_93) ;  /* 0xfffffffc00f08947 */ /* 0x010fea000383ffff */
[----:B------:R-:W-:Y:S05]  /*45b0*/  BRA `(.L_x_92) ;  /* 0x00000000000c7947 */ /* 0x000fea0003800000 */
.L_x_88:
[----:B------:R-:W-:-:S04]  /*45c0*/  UIADD3 UR5, UPT, UPT, UR8, 0x1d0, URZ ;  /* 0x000001d008057890 */ /* 0x000fc8000fffe0ff */
[----:B------:R-:W-:-:S09]  /*45d0*/  UPRMT UR5, UR4, 0x654, UR5 ;  /* 0x0000065404057896 */ /* 0x000fd20008000005 */
[----:B------:R-:W-:Y:S03]  /*45e0*/  SYNCS.ARRIVE.TRANS64.RED.A1T0 RZ, [UR5], RZ ;  /* 0x000000ffffff79a7 */ /* 0x000fe60008100405 */
.L_x_92:
[----:B-12---:R-:W-:Y:S01]  /*45f0*/  SHF.L.U32 R2, RZ, 0x1f, RZ ;  /* 0x0000001fff027819 */ /* 0x006fe200000006ff */
[----:B------:R-:W-:Y:S01]  /*4600*/  UIADD3 UR5, UPT, UPT, UR8, 0x1d0, URZ ;  /* 0x000001d008057890 */ /* 0x000fe2000fffe0ff */
[----:B------:R-:W-:Y:S02]  /*4610*/  PLOP3.LUT P0, PT, PT, PT, UP0, 0x80, 0x8 ;  /* 0x000000000008781c */ /* 0x000fe40003f0f008 */
[----:B------:R-:W1:Y:S02]  /*4620*/  SYNCS.PHASECHK.TRANS64.TRYWAIT P1, [UR8+0x1d0], R2 ;  /* 0x0001d002ff0075a7 */ /* 0x000e640008021108 */
[----:B-1----:R-:W-:Y:S09]  /*4630*/  @!P1 BRA `(.L_x_94) ;  /* 0x0000006400c09947 */ /* 0x002ff20003800000 */
.L_x_209:
[----:B------:R-:W-:Y:S01]  /*4640*/  @!UP0 UPRMT UR5, UR4, 0x654, UR5 ;  /* 0x0000065404058896 */ /* 0x000fe20008000005 */
[----:B------:R-:W-:Y:S02]  /*4650*/  UMOV UR8, 0xffff ;  /* 0x0000ffff00087882 */ /* 0x000fe40000000000 */
[----:B------:R-:W-:-:S06]  /*4660*/  UMOV UR4, 0x1 ;  /* 0x0000000100047882 */ /* 0x000fcc0000000000 */
[----:B------:R-:W-:Y:S01]  /*4670*/  @!P0 SYNCS.ARRIVE.TRANS64.RED.A1T0 RZ, [UR5], RZ ;  /* 0x000000ffffff89a7 */ /* 0x000fe20008100405 */
[----:B------:R-:W-:Y:S01]  /*4680*/  NOP ;  /* 0x0000000000007918 */ /* 0x000fe20000000000 */
[----:B-1----:R-:W1:Y:S01]  /*4690*/  LDS R0, [UR6+0x14] ;  /* 0x00001406ff007984 */ /* 0x002e620008000800 */
[----:B------:R-:W-:-:S04]  /*46a0*/  ULOP3.LUT UR5, UR24, 0xffff, URZ, 0xc0, !UPT ;  /* 0x0000ffff18057892 */ /* 0x000fc8000f8ec0ff */
[----:B------:R-:W-:-:S04]  /*46b0*/  USHF.R.U32.HI UR5, URZ, 0x5, UR5 ;  /* 0x00000005ff057899 */ /* 0x000fc80008011605 */
[----:B------:R-:W-:Y:S02]  /*46c0*/  USHF.L.U32 UR8, UR8, UR5, URZ ;  /* 0x0000000508087299 */ /* 0x000fe400080006ff */
[----:B------:R-:W-:-:S04]  /*46d0*/  USHF.L.U32 UR4, UR4, UR5, URZ ;  /* 0x0000000504047299 */ /* 0x000fc800080006ff */
[----:B-1----:R-:W-:-:S04]  /*46e0*/  LOP3.LUT R0, R0, UR8, RZ, 0xc0, !PT ;  /* 0x0000000800007c12 */ /* 0x002fc8000f8ec0ff */
[----:B------:R-:W-:-:S13]  /*46f0*/  ISETP.NE.AND P0, PT, R0, UR8, PT ;  /* 0x0000000800007c0c */ /* 0x000fda000bf05270 */
[----:B------:R-:W-:Y:S05]  /*4700*/  @P0 BRA `(.L_x_95) ;  /* 0x0000000000580947 */ /* 0x000fea0003800000 */
[----:B------:R-:W1:Y:S02]  /*4710*/  LDS R0, [UR6+0x18] ;  /* 0x00001806ff007984 */ /* 0x000e640008000800 */
[----:B-1----:R-:W-:-:S04]  /*4720*/  LOP3.LUT R0, R0, UR4, RZ, 0xc0, !PT ;  /* 0x0000000400007c12 */ /* 0x002fc8000f8ec0ff */
[----:B------:R-:W-:-:S13]  /*4730*/  ISETP.NE.AND P0, PT, R0, UR4, PT ;  /* 0x0000000400007c0c */ /* 0x000fda000bf05270 */
[----:B------:R-:W-:Y:S05]  /*4740*/  @P0 BRA `(.L_x_96) ;  /* 0x00000000003c0947 */ /* 0x000fea0003800000 */
[----:B------:R-:W1:Y:S01]  /*4750*/  S2R R2, SR_LANEID ;  /* 0x0000000000027919 */ /* 0x000e620000000000 */
[----:B------:R-:W-:Y:S01]  /*4760*/  ULOP3.LUT UR8, URZ, UR8, URZ, 0x33, !UPT ;  /* 0x00000008ff087292 */ /* 0x000fe2000f8e33ff */
[----:B------:R-:W-:Y:S02]  /*4770*/  VOTEU.ANY UR7, UPT, PT ;  /* 0x0000000000077886 */ /* 0x000fe400038e0100 */
[----:B------:R-:W-:-:S03]  /*4780*/  UFLO.U32 UR7, UR7 ;  /* 0x00000007000772bd */ /* 0x000fc600080e0000 */
[----:B------:R-:W-:-:S04]  /*4790*/  IMAD.U32 R0, RZ, RZ, UR8 ;  /* 0x00000008ff007e24 */ /* 0x000fc8000f8e00ff */
[----:B------:R2:W3:Y:S02]  /*47a0*/  REDUX UR5, R0 ;  /* 0x00000000000573c4 */ /* 0x0004e40000000000 */
[----:B------:R1:W-:Y:S02]  /*47b0*/  UTCATOMSWS.AND URZ, UR8 ;  /* 0x0000000800ff79e3 */ /* 0x0003e40008000000 */
[----:B-1----:R-:W-:Y:S02]  /*47c0*/  ISETP.EQ.U32.AND P0, PT, R2, UR7, PT ;  /* 0x0000000702007c0c */ /* 0x002fe4000bf02070 */
[----:B--2---:R-:W-:Y:S02]  /*47d0*/  LOP3.LUT R0, RZ, UR4, RZ, 0x33, !PT ;  /* 0x00000004ff007c12 */ /* 0x004fe4000f8e33ff */
[----:B---3--:R-:W-:Y:S02]  /*47e0*/  MOV R2, UR5 ;  /* 0x0000000500027c02 */ /* 0x008fe40008000f00 */
[----:B------:R-:W1:Y:S07]  /*47f0*/  REDUX UR4, R0 ;  /* 0x00000000000473c4 */ /* 0x000e6e0000000000 */
[----:B------:R2:W-:Y:S01]  /*4800*/  @P0 ATOMS.AND RZ, [UR6+0x14], R2 ;  /* 0x00001402ffff098c */ /* 0x0005e2000a800006 */
[----:B-1----:R-:W-:-:S05]  /*4810*/  IMAD.U32 R0, RZ, RZ, UR4 ;  /* 0x00000004ff007e24 */ /* 0x002fca000f8e00ff */
[----:B------:R2:W-:Y:S01]  /*4820*/  @P0 ATOMS.AND RZ, [UR6+0x18], R0 ;  /* 0x00001800ffff098c */ /* 0x0005e2000a800006 */
[----:B------:R-:W-:Y:S05]  /*4830*/  BRA `(.L_x_97) ;  /* 0x0000000000147947 */ /* 0x000fea0003800000 */
.L_x_96:
[----:B------:R-:W-:Y:S02]  /*4840*/  MOV R2, 0x4860 ;  /* 0x0000486000027802 */ /* 0x000fe40000000f00 */
[----:B---345:R-:W-:Y:S05]  /*4850*/  CALL.REL.NOINC `($__internal_0_$__cuda_sm10x_tcgen05_guardrail_trap_col_being_dealloced_not_returned_by_alloc) ;  /* 0x00000068009c7944 */ /* 0x038fea0003c00000 */
[----:B------:R-:W-:Y:S05]  /*4860*/  BRA `(.L_x_97) ;  /* 0x0000000000087947 */ /* 0x000fea0003800000 */
.L_x_95:
[----:B------:R-:W-:Y:S02]  /*4870*/  MOV R2, 0x4890 ;  /* 0x0000489000027802 */ /* 0x000fe40000000f00 */
[----:B---345:R-:W-:Y:S05]  /*4880*/  CALL.REL.NOINC `($__internal_2_$__cuda_sm10x_tcgen05_guardrail_trap_unallocated_columns_being_dealloced) ;  /* 0x0000006800a87944 */ /* 0x038fea0003c00000 */
.L_x_97:
[----:B------:R-:W-:Y:S01]  /*4890*/  NOP ;  /* 0x0000000000007918 */ /* 0x000fe20000000000 */
[----:B----4-:R-:W-:Y:S05]  /*48a0*/  EXIT ;  /* 0x000000000000794d */ /* 0x010fea0003800000 */
.L_x_68:
[----:B------:R-:W-:-:S09]  /*48b0*/  UISETP.NE.OR UP5, UPT, UR10, 0x3, !UP5 ;  /* 0x000000030a00788c */ /* 0x000fd2000efa5670 */
[----:B------:R-:W-:Y:S05]  /*48c0*/  BRA.U UP5, `(.L_x_98) ;  /* 0x0000001105747547 */ /* 0x000fea000b800000 */
[----:B------:R-:W1:Y:S01]  /*48d0*/  LDC R0, c[0x0][0xb30] ;  /* 0x0002cc00ff007b82 */ /* 0x000e620000000800 */
[----:B------:R-:W2:Y:S01]  /*48e0*/  LDCU.64 UR8, c[0x0][0x888] ;  /* 0x00011100ff0877ac */ /* 0x000ea20008000a00 */
[----:B------:R-:W-:Y:S02]  /*48f0*/  HFMA2 R27, -RZ, RZ, 0, 0 ;  /* 0x00000000ff1b7431 */ /* 0x000fe400000001ff */
[----:B------:R-:W-:Y:S01]  /*4900*/  IMAD.MOV.U32 R29, RZ, RZ, 0x1 ;  /* 0x00000001ff1d7424 */ /* 0x000fe200078e00ff */
[----:B------:R-:W-:Y:S01]  /*4910*/  MOV R25, 0x1000 ;  /* 0x0000100000197802 */ /* 0x000fe20000000f00 */
[----:B------:R-:W3:Y:S01]  /*4920*/  LDCU.64 UR4, c[0x0][0x890] ;  /* 0x00011200ff0477ac */ /* 0x000ee20008000a00 */
[----:B------:R-:W-:Y:S01]  /*4930*/  IMAD.MOV.U32 R28, RZ, RZ, RZ ;  /* 0x000000ffff1c7224 */ /* 0x000fe200078e00ff */
[----:B------:R-:W4:Y:S01]  /*4940*/  LDC R24, c[0x0][0x370] ;  /* 0x0000dc00ff187b82 */ /* 0x000f220000000800 */
[----:B------:R-:W-:Y:S01]  /*4950*/  UMOV UR7, 0x400 ;  /* 0x0000040000077882 */ /* 0x000fe20000000000 */
[----:B------:R-:W-:-:S02]  /*4960*/  UPLOP3.LUT UP1, UPT, UPT, UPT, UPT, 0x40, 0x4 ;  /* 0x000000000004789c */ /* 0x000fc40003f2e870 */
[----:B------:R-:W-:-:S04]  /*4970*/  ULEA UR7, UR37, UR7, 0x18 ;  /* 0x0000000725077291 */ /* 0x000fc8000f8ec0ff */
[----:B------:R-:W4:Y:S01]  /*4980*/  LDC R3, c[0x0][0xb0c] ;  /* 0x0002c300ff037b82 */ /* 0x000f220000000800 */
[----:B------:R-:W-:Y:S02]  /*4990*/  UIADD3 UR13, UPT, UPT, UR7, 0x118, URZ ;  /* 0x00000118070d7890 */ /* 0x000fe4000fffe0ff */
[----:B--2---:R-:W-:Y:S02]  /*49a0*/  UISETP.NE.U32.AND UP3, UPT, UR8, URZ, UPT ;  /* 0x000000ff0800728c */ /* 0x004fe4000bf65070 */
[----:B------:R-:W-:Y:S02]  /*49b0*/  UIADD3 UR41, UPT, UPT, UR7, 0x100, URZ ;  /* 0x0000010007297890 */ /* 0x000fe4000fffe0ff */
[----:B---3--:R-:W-:Y:S01]  /*49c0*/  UISETP.NE.U32.AND UP4, UPT, UR4, URZ, UPT ;  /* 0x000000ff0400728c */ /* 0x008fe2000bf85070 */
[----:B------:R-:W2:Y:S01]  /*49d0*/  LDC R18, c[0x0][0xb20] ;  /* 0x0002c800ff127b82 */ /* 0x000ea20000000800 */
[----:B-1----:R-:W-:Y:S01]  /*49e0*/  ISETP.NE.AND P1, PT, R0, 0x1, PT ;  /* 0x000000010000780c */ /* 0x002fe20003f25270 */
[----:B------:R-:W-:-:S02]  /*49f0*/  UISETP.NE.AND.EX UP3, UPT, UR9, URZ, UPT, UP3 ;  /* 0x000000ff0900728c */ /* 0x000fc4000bf65330 */
[----:B------:R-:W-:Y:S02]  /*4a00*/  UIADD3 UR33, UPT, UPT, UR7, 0x108, URZ ;  /* 0x0000010807217890 */ /* 0x000fe4000fffe0ff */
[----:B------:R-:W-:Y:S02]  /*4a10*/  UIADD3 UR25, UPT, UPT, UR7, 0x110, URZ ;  /* 0x0000011007197890 */ /* 0x000fe4000fffe0ff */
[----:B------:R-:W1:Y:S01]  /*4a20*/  LDC.64 R30, c[0x0][0x348] ;  /* 0x0000d200ff1e7b82 */ /* 0x000e620000000a00 */
[----:B------:R-:W-:Y:S02]  /*4a30*/  UPRMT UR13, UR37, 0x654, UR13 ;  /* 0x00000654250d7896 */ /* 0x000fe4000800000d */
[----:B------:R-:W-:-:S05]  /*4a40*/  UISETP.NE.AND.EX UP4, UPT, UR5, URZ, UPT, UP4 ;  /* 0x000000ff0500728c */ /* 0x000fca000bf85340 */
[----:B------:R-:W3:Y:S08]  /*4a50*/  LDC.64 R16, c[0x0][0xb10] ;  /* 0x0002c400ff107b82 */ /* 0x000ef00000000a00 */
[----:B------:R-:W1:Y:S08]  /*4a60*/  LDC.64 R6, c[0x0][0xb18] ;  /* 0x0002c600ff067b82 */ /* 0x000e700000000a00 */
[----:B------:R-:W1:Y:S08]  /*4a70*/  LDC.64 R4, c[0x0][0xb28] ;  /* 0x0002ca00ff047b82 */ /* 0x000e700000000a00 */
[----:B--2-4-:R-:W1:Y:S02]  /*4a80*/  LDC R19, c[0x0][0x374] ;  /* 0x0000dd00ff137b82 */ /* 0x014e640000000800 */
.L_x_109:
[C---:B------:R-:W-:Y:S02]  /*4a90*/  LEA R0, R28.reuse, UR7, 0x3 ;  /* 0x000000071c007c11 */ /* 0x040fe4000f8e18ff */
[----:B------:R-:W-:Y:S02]  /*4aa0*/  SHF.L.U32 R2, R27, 0x1f, RZ ;  /* 0x0000001f1b027819 */ /* 0x000fe400000006ff */
[----:B------:R-:W-:Y:S02]  /*4ab0*/  LEA R20, R28, UR7, 0x4 ;  /* 0x000000071c147c11 */ /* 0x000fe4000f8e20ff */
[----:B--2---:R-:W2:Y:S02]  /*4ac0*/  SYNCS.PHASECHK.TRANS64.TRYWAIT P0, [R0+URZ+0x150], R2 ;  /* 0x00015002000075a7 */ /* 0x004ea400080011ff */
[----:B--2---:R-:W-:Y:S05]  /*4ad0*/  @!P0 BRA `(.L_x_99) ;  /* 0x0000006000b08947 */ /* 0x004fea0003800000 */
.L_x_210:
[----:B------:R-:W-:Y:S01]  /*4ae0*/  ISETP.GE.AND P0, PT, R40, 0x1, PT ;  /* 0x000000012800780c */ /* 0x000fe20003f06270 */
[----:B------:R-:W4:Y:S01]  /*4af0*/  LDS.128 R20, [R20+0x1e0] ;  /* 0x0001e00014147984 */ /* 0x000f220000000c00 */
[----:B--2---:R-:W-:Y:S01]  /*4b00*/  VIADD R0, R0, 0x160 ;  /* 0x0000016000007836 */ /* 0x004fe20000000000 */
[----:B------:R-:W-:Y:S01]  /*4b10*/  @!PT LDS RZ, [RZ] ;  /* 0x00000000fffff984 */ /* 0x000fe20000000800 */
[----:B------:R-:W-:Y:S01]  /*4b20*/  @!PT LDS RZ, [RZ] ;  /* 0x00000000fffff984 */ /* 0x000fe20000000800 */
[----:B------:R-:W-:Y:S01]  /*4b30*/  @!PT LDS RZ, [RZ] ;  /* 0x00000000fffff984 */ /* 0x000fe20000000800 */
[----:B------:R-:W-:Y:S01]  /*4b40*/  @!PT LDS RZ, [RZ] ;  /* 0x00000000fffff984 */ /* 0x000fe20000000800 */
[----:B------:R2:W-:Y:S06]  /*4b50*/  MEMBAR.ALL.CTA ;  /* 0x0000000000007992 */ /* 0x0005ec0000008000 */
[----:B--2---:R-:W2:Y:S01]  /*4b60*/  FENCE.VIEW.ASYNC.S ;  /* 0x00000000000073c6 */ /* 0x004ea20000000000 */
[----:B------:R-:W-:Y:S04]  /*4b70*/  PRMT R0, RZ, 0x654, R0 ;  /* 0x00000654ff007816 */ /* 0x000fe80000000000 */
[----:B--2---:R2:W-:Y:S01]  /*4b80*/  SYNCS.ARRIVE.TRANS64.RED.A1T0 RZ, [R0+URZ], RZ ;  /* 0x000000ff00ff79a7 */ /* 0x0045e200081004ff */
[----:B----4-:R-:W-:Y:S11]  /*4b90*/  LOP3.LUT P3, RZ, R22, 0x1, RZ, 0xc0, !PT ;  /* 0x0000000116ff7812 */ /* 0x010ff6000786c0ff */
[----:B------:R-:W-:Y:S02]  /*4ba0*/  @!UPT UIADD3 URZ, UPT, UPT, URZ, URZ, URZ ;  /* 0x000000fffffff290 */ /* 0x000fe4000fffe0ff */
[----:B------:R-:W-:Y:S02]  /*4bb0*/  @P3 MOV R11, R20 ;  /* 0x00000014000b3202 */ /* 0x000fe40000000f00 */
[----:B------:R-:W-:Y:S01]  /*4bc0*/  @P3 LOP3.LUT R10, R21, 0xffff, RZ, 0xc0, !PT ;  /* 0x0000ffff150a3812 */ /* 0x000fe200078ec0ff */
[----:B--2---:R-:W-:Y:S06]  /*4bd0*/  @!P0 BRA `(.L_x_100) ;  /* 0x0000000000a48947 */ /* 0x004fec0003800000 */
[-C--:B-1----:R-:W-:Y:S01]  /*4be0*/  IMAD.HI.U32 R0, R19, R7.reuse, RZ ;  /* 0x0000000713007227 */ /* 0x082fe200078e00ff */
[----:B------:R-:W-:Y:S02]  /*4bf0*/  ISETP.NE.AND P0, PT, R6, 0x1, PT ;  /* 0x000000010600780c */ /* 0x000fe40003f05270 */
[----:B------:R-:W-:Y:S01]  /*4c00*/  ISETP.NE.AND P2, PT, R40, 0x1, PT ;  /* 0x000000012800780c */ /* 0x000fe20003f45270 */
[----:B---3--:R-:W-:Y:S01]  /*4c10*/  IMAD.HI.U32 R9, R24, R16, RZ ;  /* 0x0000001018097227 */ /* 0x008fe200078e00ff */
[----:B------:R-:W-:Y:S02]  /*4c20*/  SHF.R.U32.HI R0, RZ, R18, R0 ;  /* 0x00000012ff007219 */ /* 0x000fe40000011600 */
[----:B------:R-:W-:Y:S01]  /*4c30*/  ISETP.NE.AND P4, PT, R3, 0x1, PT ;  /* 0x000000010300780c */ /* 0x000fe20003f85270 */
[----:B------:R-:W-:Y:S01]  /*4c40*/  IMAD.HI.U32 R13, R10, R7, RZ ;  /* 0x000000070a0d7227 */ /* 0x000fe200078e00ff */
[----:B------:R-:W-:Y:S02]  /*4c50*/  SHF.R.U32.HI R9, RZ, R17, R9 ;  /* 0x00000011ff097219 */ /* 0x000fe40000011609 */
[----:B------:R-:W-:Y:S01]  /*4c60*/  SEL R0, R19, R0, !P0 ;  /* 0x0000000013007207 */ /* 0x000fe20004000000 */
[----:B------:R-:W-:Y:S01]  /*4c70*/  IMAD.HI.U32 R12, R11, R16, RZ ;  /* 0x000000100b0c7227 */ /* 0x000fe200078e00ff */
[----:B------:R-:W-:Y:S03]  /*4c80*/  SEL R9, R24, R9, !P4 ;  /* 0x0000000918097207 */ /* 0x000fe60006000000 */
[-C--:B------:R-:W-:Y:S01]  /*4c90*/  IMAD.HI.U32 R8, R0, R4.reuse, RZ ;  /* 0x0000000400087227 */ /* 0x080fe200078e00ff */
[----:B------:R-:W-:Y:S03]  /*4ca0*/  SHF.R.U32.HI R12, RZ, R17, R12 ;  /* 0x00000011ff0c7219 */ /* 0x000fe6000001160c */
[----:B------:R-:W-:Y:S01]  /*4cb0*/  IMAD.HI.U32 R2, R9, R4, RZ ;  /* 0x0000000409027227 */ /* 0x000fe200078e00ff */
[-C--:B------:R-:W-:Y:S02]  /*4cc0*/  @P2 SHF.R.U32.HI R0, RZ, R5.reuse, R8 ;  /* 0x00000005ff002219 */ /* 0x080fe40000011608 */
[----:B------:R-:W-:Y:S02]  /*4cd0*/  SHF.R.U32.HI R8, RZ, R18, R13 ;  /* 0x00000012ff087219 */ /* 0x000fe4000001160d */
[----:B------:R-:W-:Y:S01]  /*4ce0*/  @P2 SHF.R.U32.HI R9, RZ, R5, R2 ;  /* 0x00000005ff092219 */ /* 0x000fe20000011602 */
[----:B------:R-:W-:Y:S01]  /*4cf0*/  IMAD R0, R40, R0, RZ ;  /* 0x0000000028007224 */ /* 0x000fe200078e02ff */
[----:B------:R-:W-:Y:S02]  /*4d00*/  SEL R8, R10, R8, !P0 ;  /* 0x000000080a087207 */ /* 0x000fe40004000000 */
[----:B------:R-:W-:Y:S01]  /*4d10*/  SEL R2, R11, R12, !P4 ;  /* 0x0000000c0b027207 */ /* 0x000fe20006000000 */
[----:B------:R-:W-:Y:S01]  /*4d20*/  IMAD R12, R40, R9, RZ ;  /* 0x00000009280c7224 */ /* 0x000fe200078e02ff */
[C---:B------:R-:W-:Y:S01]  /*4d30*/  ISETP.GE.AND P0, PT, R8.reuse, R0, PT ;  /* 0x000000000800720c */ /* 0x040fe20003f06270 */
[----:B------:R-:W-:Y:S03]  /*4d40*/  IMAD.HI.U32 R0, R8, R4, RZ ;  /* 0x0000000408007227 */ /* 0x000fe600078e00ff */
[----:B------:R-:W-:Y:S02]  /*4d50*/  ISETP.GE.OR P0, PT, R2, R12, P0 ;  /* 0x0000000c0200720c */ /* 0x000fe40000706670 */
[-C--:B------:R-:W-:Y:S04]  /*4d60*/  SHF.R.U32.HI R0, RZ, R5.reuse, R0 ;  /* 0x00000005ff007219 */ /* 0x080fe80000011600 */
[----:B------:R-:W-:Y:S05]  /*4d70*/  SEL R13, R8, R0, !P2 ;  /* 0x00000000080d7207 */ /* 0x000fea0005000000 */
[----:B------:R-:W-:Y:S02]  /*4d80*/  IMAD.MOV R12, RZ, RZ, -R13 ;  /* 0x000000ffff0c7224 */ /* 0x000fe400078e0a0d */
[----:B------:R-:W-:Y:S04]  /*4d90*/  @!P0 IMAD.HI.U32 R0, R2, R4, RZ ;  /* 0x0000000402008227 */ /* 0x000fe800078e00ff */
[----:B------:R-:W-:Y:S01]  /*4da0*/  IMAD R12, R40, R12, R8 ;  /* 0x0000000c280c7224 */ /* 0x000fe200078e0208 */
[----:B------:R-:W-:Y:S04]  /*4db0*/  @!P0 SHF.R.U32.HI R0, RZ, R5, R0 ;  /* 0x00000005ff008219 */ /* 0x000fe80000011600 */
[----:B------:R-:W-:Y:S04]  /*4dc0*/  @!P0 SEL R0, R2, R0, !P2 ;  /* 0x0000000002008207 */ /* 0x000fe80005000000 */
[----:B------:R-:W-:Y:S01]  /*4dd0*/  @!P0 IADD3 R13, PT, PT, R13, -R0, RZ ;  /* 0x800000000d0d8210 */ /* 0x000fe20007ffe0ff */
[----:B------:R-:W-:Y:S01]  /*4de0*/  @!P0 IMAD R0, R9, R12, R0 ;  /* 0x0000000c09008224 */ /* 0x000fe200078e0200 */
[----:B------:R-:W-:Y:S01]  /*4df0*/  IADD3 R9, PT, PT, -R8, RZ, RZ ;  /* 0x000000ff08097210 */ /* 0x000fe20007ffe1ff */
[--C-:B------:R-:W-:Y:S02]  /*4e00*/  IMAD.MOV R12, RZ, RZ, -R2.reuse ;  /* 0x000000ffff0c7224 */ /* 0x100fe400078e0a02 */
[----:B------:R-:W-:Y:S02]  /*4e10*/  @!P0 IMAD R8, R13, R40, R2 ;  /* 0x000000280d088224 */ /* 0x000fe400078e0202 */
[----:B------:R-:W-:Y:S02]  /*4e20*/  @!P0 IMAD.MOV.U32 R2, RZ, RZ, R0 ;  /* 0x000000ffff028224 */ /* 0x000fe400078e0000 */
[----:B------:R-:W-:Y:S02]  /*4e30*/  IMAD R11, R3, R12, R11 ;  /* 0x0000000c030b7224 */ /* 0x000fe400078e020b */
[----:B------:R-:W-:Y:S02]  /*4e40*/  IMAD R10, R6, R9, R10 ;  /* 0x00000009060a7224 */ /* 0x000fe400078e020a */
[----:B------:R-:W-:Y:S02]  /*4e50*/  IMAD R11, R2, R3, R11 ;  /* 0x00000003020b7224 */ /* 0x000fe400078e020b */
[----:B------:R-:W-:Y:S02]  /*4e60*/  IMAD R10, R8, R6, R10 ;  /* 0x00000006080a7224 */ /* 0x000fe400078e020a */
.L_x_100:
[----:B------:R-:W-:Y:S05]  /*4e70*/  BRA.U UP1, `(.L_x_101) ;  /* 0x0000000101107547 */ /* 0x000fea000b800000 */
[----:B------:R-:W-:Y:S04]  /*4e80*/  MOV R2, UR6 ;  /* 0x0000000600027c02 */ /* 0x000fe80008000f00 */
[----:B------:R-:W-:Y:S04]  /*4e90*/  SHF.L.U32 R2, R2, 0x1f, RZ ;  /* 0x0000001f02027819 */ /* 0x000fe800000006ff */
[----:B------:R-:W2:Y:S02]  /*4ea0*/  SYNCS.PHASECHK.TRANS64.TRYWAIT P0, [UR7+0x148], R2 ;  /* 0x00014802ff0075a7 */ /* 0x000ea40008001107 */
[----:B--2---:R-:W-:Y:S05]  /*4eb0*/  @!P0 BRA `(.L_x_102) ;  /* 0x0000005c00cc8947 */ /* 0x004fea0003800000 */
.L_x_101:
[----:B------:R-:W-:Y:S02]  /*4ec0*/  R2UR UR42, R15 ;  /* 0x000000000f2a72ca */ /* 0x000fe400000e0000 */
[----:B------:R-:W-:Y:S02]  /*4ed0*/  R2UR UR43, R14 ;  /* 0x000000000e2b72ca */ /* 0x000fe400000e0000 */
[----:B------:R-:W-:Y:S02]  /*4ee0*/  ISETP.NE.U32.AND P2, PT, RZ, UR4, PT ;  /* 0x00000004ff007c0c */ /* 0x000fe4000bf45070 */
[----:B------:R-:W-:Y:S02]  /*4ef0*/  SHF.L.U32 R14, R29, 0x1f, RZ ;  /* 0x0000001f1d0e7819 */ /* 0x000fe400000006ff */
[----:B------:R-:W-:Y:S05]  /*4f00*/  ISETP.NE.AND.EX P2, PT, RZ, UR5, PT, P2 ;  /* 0x00000005ff007c0c */ /* 0x000fea000bf45320 */
[----:B------:R-:W-:Y:S02]  /*4f10*/  USHF.L.U32 UR42, UR42, 0x8, URZ ;  /* 0x000000082a2a7899 */ /* 0x000fe400080006ff */
[----:B------:R-:W-:Y:S01]  /*4f20*/  USHF.L.U32 UR43, UR43, 0x6, URZ ;  /* 0x000000062b2b7899 */ /* 0x000fe200080006ff */
[----:B------:R-:W-:Y:S11]  /*4f30*/  BRA.U !UP4, `(.L_x_103) ;  /* 0x000000010c347547 */ /* 0x000ff6000b800000 */
[----:B------:R-:W-:Y:S01]  /*4f40*/  UPLOP3.LUT UP0, UPT, UPT, UPT, UP3, 0x80, 0x8 ;  /* 0x000000000008789c */ /* 0x000fe20003f0f030 */
[----:B--2---:R-:W-:Y:S02]  /*4f50*/  HFMA2 R0, -RZ, RZ, 0, 5.9604644775390625e-08 ;  /* 0x00000001ff007431 */ /* 0x004fe400000001ff */
[----:B------:R-:W-:Y:S03]  /*4f60*/  IMAD.MOV.U32 R96, RZ, RZ, 0x1 ;  /* 0x00000001ff607424 */ /* 0x000fe600078e00ff */
[----:B------:R-:W-:Y:S05]  /*4f70*/  PLOP3.LUT P0, PT, PT, PT, UP0, 0x80, 0x8 ;  /* 0x000000000008781c */ /* 0x000fea0003f0f008 */
[----:B------:R-:W2:Y:S01]  /*4f80*/  @UP0 LDCU.64 UR10, c[0x0][0x888] ;  /* 0x00011100ff0a07ac */ /* 0x000ea20008000a00 */
[----:B------:R-:W-:Y:S07]  /*4f90*/  @UP0 UIMAD UR8, UR36, UR4, URZ ;  /* 0x00000004240802a4 */ /* 0x000fee000f8e02ff */
[----:B------:R-:W-:Y:S01]  /*4fa0*/  @!P0 PRMT R96, R0, 0x7610, R96 ;  /* 0x0000761000608816 */ /* 0x000fe20000000060 */
[----:B--2---:R-:W-:Y:S03]  /*4fb0*/  @UP0 UIMAD.WIDE UR10, UR8, 0x4, UR10 ;  /* 0x00000004080a08a5 */ /* 0x004fe6000f8e020a */
[----:B------:R-:W2:Y:S03]  /*4fc0*/  @!UP0 LDCU UR8, c[0x0][0x880] ;  /* 0x00011000ff0887ac */ /* 0x000ea60008000800 */
[----:B------:R-:W-:Y:S01]  /*4fd0*/  IMAD.U32 R8, RZ, RZ, UR10 ;  /* 0x0000000aff087e24 */ /* 0x000fe2000f8e00ff */
[----:B------:R-:W-:Y:S05]  /*4fe0*/  MOV R9, UR11 ;  /* 0x0000000b00097c02 */ /* 0x000fea0008000f00 */
[----:B-----5:R4:W5:Y:S02]  /*4ff0*/  @P0 LDG.E R49, desc[UR46][R8.64] ;  /* 0x0000002e08310981 */ /* 0x020964000c1e1900 */
[----:B--2-4-:R-:W-:Y:S07]  /*5000*/  @!P0 IMAD.U32 R49, RZ, RZ, UR8 ;  /* 0x00000008ff318e24 */ /* 0x014fee000f8e00ff */
.L_x_103:
[----:B-----5:R-:W-:Y:S01]  /*5010*/  @!P2 FSETP.EQ.AND P0, PT, R49, RZ, PT ;  /* 0x000000ff3100a20b */ /* 0x020fe20003f02000 */
[----:B------:R-:W-:Y:S01]  /*5020*/  @!UPT UIADD3 URZ, UPT, UPT, URZ, URZ, URZ ;  /* 0x000000fffffff290 */ /* 0x000fe2000fffe0ff */
[----:B------:R-:W-:Y:S11]  /*5030*/  @!P2 BRA `(.L_x_104) ;  /* 0x000000000014a947 */ /* 0x000ff60003800000 */
[----:B------:R-:W-:Y:S02]  /*5040*/  LOP3.LUT P2, RZ, R96, 0xff, RZ, 0xc0, !PT ;  /* 0x000000ff60ff7812 */ /* 0x000fe4000784c0ff */
[----:B------:R-:W-:Y:S04]  /*5050*/  PLOP3.LUT P0, PT, PT, PT, UP0, 0x80, 0x8 ;  /* 0x000000000008781c */ /* 0x000fe80003f0f008 */
[----:B------:R-:W-:Y:S07]  /*5060*/  PLOP3.LUT P0, PT, P0, PT, PT, 0x8, 0x80 ;  /* 0x000000000080781c */ /* 0x000fee000070e170 */
[----:B------:R-:W-:Y:S11]  /*5070*/  @P2 FSETP.EQ.AND P0, PT, R49, RZ, PT ;  /* 0x000000ff3100220b */ /* 0x000ff60003f02000 */
[----:B------:R-:W-:Y:S02]  /*5080*/  @!UPT UIADD3 URZ, UPT, UPT, URZ, URZ, URZ ;  /* 0x000000fffffff290 */ /* 0x000fe4000fffe0ff */
.L_x_104:
[----:B------:R-:W4:Y:S01]  /*5090*/  SYNCS.PHASECHK.TRANS64.TRYWAIT P2, [UR7+0x120], R14 ;  /* 0x0001200eff0075a7 */ /* 0x000f220008041107 */
[----:B------:R-:W-:Y:S04]  /*50a0*/  ELECT P4, URZ, PT ;  /* 0x0000000000ff782f */ /* 0x000fe80003880000 */
[----:B------:R-:W-:Y:S11]  /*50b0*/  PLOP3.LUT P4, PT, P0, P4, PT, 0xf2, 0x2f ;  /* 0x00000000002f781c */ /* 0x000ff60000789e72 */
[----:B------:R-:W-:Y:S02]  /*50c0*/  @!UPT UIADD3 URZ, UPT, UPT, URZ, URZ, URZ ;  /* 0x000000fffffff290 */ /* 0x000fe4000fffe0ff */
[----:B-1----:R-:W-:Y:S05]  /*50d0*/  @!P4 IADD3 R8, P0, PT, R30, 0x580, RZ ;  /* 0x000005801e08c810 */ /* 0x002fea0007f1e0ff */
[----:B--2---:R-:W-:Y:S01]  /*50e0*/  @!P4 IMAD.X R2, RZ, RZ, R31, P0 ;  /* 0x000000ffff02c224 */ /* 0x004fe200000e061f */
[----:B----4-:R-:W-:Y:S07]  /*50f0*/  @!P2 BRA `(.L_x_105) ;  /* 0x0000005c0054a947 */ /* 0x010fee0003800000 */
.L_x_213:
[----:B------:R-:W-:Y:S01]  /*5100*/  @!P4 R2UR UR9, R8 ;  /* 0x000000000809c2ca */ /* 0x000fe200000e0000 */
[----:B------:R-:W-:Y:S01]  /*5110*/  VOTEU.ALL UP1, P4 ;  /* 0x0000000000ff7886 */ /* 0x000fe20002020000 */
[----:B------:R-:W-:Y:S01]  /*5120*/  @!P4 R2UR UR8, R2 ;  /* 0x000000000208c2ca */ /* 0x000fe200000e0000 */
[----:B------:R-:W-:Y:S01]  /*5130*/  VOTEU.ALL UP2, P4 ;  /* 0x0000000000ff7886 */ /* 0x000fe20002040000 */
[----:B------:R-:W-:Y:S01]  /*5140*/  UMOV UR16, 0x0 ;  /* 0x0000000000107882 */ /* 0x000fe20000000000 */
[----:B------:R-:W-:Y:S01]  /*5150*/  UMOV UR17, 0x10000000 ;  /* 0x1000000000117882 */ /* 0x000fe20000000000 */
[----:B------:R-:W-:Y:S01]  /*5160*/  @!UP1 UIADD3 UR40, UPT, UPT, UR7, 0x300, URZ ;  /* 0x0000030007289890 */ /* 0x000fe2000fffe0ff */
[----:B-1----:R-:W-:Y:S01]  /*5170*/  @!P4 IMAD.MOV.U32 R0, RZ, RZ, 0x1000 ;  /* 0x00001000ff00c424 */ /* 0x002fe200078e00ff */
[----:B------:R-:W-:Y:S01]  /*5180*/  UMOV UR44, UR36 ;  /* 0x00000024002c7c82 */ /* 0x000fe20008000000 */
[----:B------:R-:W-:Y:S01]  /*5190*/  @!UP1 UIADD3 UR10, UPT, UPT, UR42, 0x80, URZ ;  /* 0x000000802a0a9890 */ /* 0x000fe2000fffe0ff */
[----:B------:R-:W-:Y:S01]  /*51a0*/  UMOV UR11, UR43 ;  /* 0x0000002b000b7c82 */ /* 0x000fe20008000000 */
[----:B------:R-:W-:Y:S02]  /*51b0*/  UMOV UR12, UR36 ;  /* 0x00000024000c7c82 */ /* 0x000fe40008000000 */
[----:B------:R-:W-:Y:S01]  /*51c0*/  IMAD.U32 R8, RZ, RZ, UR9 ;  /* 0x00000009ff087e24 */ /* 0x000fe2000f8e00ff */
[----:B------:R-:W-:Y:S01]  /*51d0*/  UMOV UR9, UR41 ;  /* 0x0000002900097c82 */ /* 0x000fe20008000000 */
[----:B------:R-:W-:Y:S01]  /*51e0*/  IMAD.U32 R9, RZ, RZ, UR8 ;  /* 0x00000008ff097e24 */ /* 0x000fe2000f8e00ff */
[----:B------:R-:W-:Y:S02]  /*51f0*/  @!UP1 UIADD3 UR8, UPT, UPT, UR7, 0xb00, URZ ;  /* 0x00000b0007089890 */ /* 0x000fe4000fffe0ff */
[----:B------:R-:W-:Y:S01]  /*5200*/  @!P4 R2UR UR18, R8 ;  /* 0x000000000812c2ca */ /* 0x000fe200000e0000 */
[----:B------:R-:W-:Y:S01]  /*5210*/  VOTEU.ALL UP1, P4 ;  /* 0x0000000000ff7886 */ /* 0x000fe20002020000 */
[----:B------:R-:W-:Y:S01]  /*5220*/  @!P4 R2UR UR19, R9 ;  /* 0x000000000913c2ca */ /* 0x000fe200000e0000 */
[----:B------:R-:W-:Y:S01]  /*5230*/  UPRMT UR14, UR37, 0x654, UR41 ;  /* 0x00000654250e7896 */ /* 0x000fe20008000029 */
[----:B------:R-:W-:Y:S05]  /*5240*/  @!P4 IADD3 R8, P0, PT, R30, 0x580, RZ ;  /* 0x000005801e08c810 */ /* 0x000fea0007f1e0ff */
[----:B------:R-:W-:Y:S06]  /*5250*/  @!P4 IMAD.X R2, RZ, RZ, R31, P0 ;  /* 0x000000ffff02c224 */ /* 0x000fec00000e061f */
[----:B------:R1:W-:Y:S01]  /*5260*/  @!UP2 UTMALDG.3D [UR40], [UR18], desc[UR16] ;  /* 0x000010281200a5b4 */ /* 0x0003e20008011000 */
[----:B------:R1:W-:Y:S01]  /*5270*/  @!UP1 UTMALDG.3D [UR8], [UR18], desc[UR16] ;  /* 0x00001008120095b4 */ /* 0x0003e20008011000 */
[----:B------:R1:W-:Y:S01]  /*5280*/  @!P4 SYNCS.ARRIVE.TRANS64.RED.A0TR RZ, [UR7+0x100], R0 ;  /* 0x00010000ffffc9a7 */ /* 0x0003e20008300407 */
[----:B------:R-:W-:Y:S01]  /*5290*/  SYNCS.ARRIVE.TRANS64.RED.A1T0 RZ, [UR14], RZ ;  /* 0x000000ffffff79a7 */ /* 0x000fe2000810040e */
[----:B------:R-:W2:Y:S02]  /*52a0*/  SYNCS.PHASECHK.TRANS64.TRYWAIT P2, [UR7+0x128], R14 ;  /* 0x0001280eff0075a7 */ /* 0x000ea40008041107 */
[----:B-12---:R-:W-:Y:S05]  /*52b0*/  @!P2 BRA `(.L_x_106) ;  /* 0x0000005800fca947 */ /* 0x006fea0003800000 */
.L_x_215:
        /* <DEDUP_REMOVED lines=8> */
[----:B------:R-:W-:Y:S01]  /*5340*/  @!UP1 UIADD3 UR32, UPT, UPT, UR7, 0x1300, URZ ;  /* 0x0000130007209890 */ /* 0x000fe2000fffe0ff */
[----:B------:R-:W-:Y:S01]  /*5350*/  UMOV UR35, UR43 ;  /* 0x0000002b00237c82 */ /* 0x000fe20008000000 */
[----:B------:R-:W-:Y:S03]  /*5360*/  @!UP1 UIADD3 UR10, UPT, UPT, UR42, 0xa0, URZ ;  /* 0x000000a02a0a9890 */ /* 0x000fe6000fffe0ff */
[----:B------:R-:W-:Y:S01]  /*5370*/  IMAD.U32 R8, RZ, RZ, UR9 ;  /* 0x00000009ff087e24 */ /* 0x000fe2000f8e00ff */
[----:B------:R-:W-:Y:S01]  /*5380*/  UMOV UR9, UR33 ;  /* 0x0000002100097c82 */ /* 0x000fe20008000000 */
[----:B------:R-:W-:Y:S01]  /*5390*/  IMAD.U32 R9, RZ, RZ, UR8 ;  /* 0x00000008ff097e24 */ /* 0x000fe2000f8e00ff */
[----:B------:R-:W-:Y:S02]  /*53a0*/  @!UP1 UIADD3 UR8, UPT, UPT, UR7, 0x1b00, URZ ;  /* 0x00001b0007089890 */ /* 0x000fe4000fffe0ff */
[----:B------:R-:W-:Y:S01]  /*53b0*/  @!P4 R2UR UR18, R8 ;  /* 0x000000000812c2ca */ /* 0x000fe200000e0000 */
[----:B------:R-:W-:Y:S01]  /*53c0*/  VOTEU.ALL UP1, P4 ;  /* 0x0000000000ff7886 */ /* 0x000fe20002020000 */
[----:B------:R-:W-:Y:S01]  /*53d0*/  @!P4 R2UR UR19, R9 ;  /* 0x000000000913c2ca */ /* 0x000fe200000e0000 */
[----:B------:R-:W-:Y:S01]  /*53e0*/  UMOV UR11, UR43 ;  /* 0x0000002b000b7c82 */ /* 0x000fe20008000000 */
[----:B------:R-:W-:Y:S01]  /*53f0*/  UMOV UR12, UR36 ;  /* 0x00000024000c7c82 */ /* 0x000fe20008000000 */
[----:B------:R-:W-:Y:S01]  /*5400*/  UPRMT UR14, UR37, 0x654, UR33 ;  /* 0x00000654250e7896 */ /* 0x000fe20008000021 */
[----:B------:R-:W-:Y:S05]  /*5410*/  @!P4 IADD3 R8, P0, PT, R30, 0x580, RZ ;  /* 0x000005801e08c810 */ /* 0x000fea0007f1e0ff */
[----:B------:R-:W-:Y:S04]  /*5420*/  @!P4 IMAD.X R2, RZ, RZ, R31, P0 ;  /* 0x000000ffff02c224 */ /* 0x000fe800000e061f */
[----:B------:R1:W-:Y:S01]  /*5430*/  @!UP2 UTMALDG.3D [UR32], [UR18], desc[UR16] ;  /* 0x000010201200a5b4 */ /* 0x0003e20008011000 */
[----:B------:R1:W-:Y:S01]  /*5440*/  @!UP1 UTMALDG.3D [UR8], [UR18], desc[UR16] ;  /* 0x00001008120095b4 */ /* 0x0003e20008011000 */
[----:B------:R1:W-:Y:S01]  /*5450*/  @!P4 SYNCS.ARRIVE.TRANS64.RED.A0TR RZ, [UR7+0x108], R0 ;  /* 0x00010800ffffc9a7 */ /* 0x0003e20008300407 */
[----:B------:R-:W-:Y:S01]  /*5460*/  SYNCS.ARRIVE.TRANS64.RED.A1T0 RZ, [UR14], RZ ;  /* 0x000000ffffff79a7 */ /* 0x000fe2000810040e */
[----:B------:R-:W2:Y:S02]  /*5470*/  SYNCS.PHASECHK.TRANS64.TRYWAIT P2, [UR7+0x130], R14 ;  /* 0x0001300eff0075a7 */ /* 0x000ea40008041107 */
[----:B-12---:R-:W-:Y:S05]  /*5480*/  @!P2 BRA `(.L_x_107) ;  /* 0x0000005800a0a947 */ /* 0x006fea0003800000 */
.L_x_217:
[----:B------:R-:W2:Y:S01]  /*5490*/  LDC.64 R12, c[0x0][0xb18] ;  /* 0x0002c600ff0c7b82 */ /* 0x000ea20000000a00 */
[----:B------:R-:W-:Y:S01]  /*54a0*/  @!P4 R2UR UR8, R2 ;  /* 0x000000000208c2ca */ /* 0x000fe200000e0000 */
[----:B------:R-:W-:Y:S01]  /*54b0*/  VOTEU.ALL UP1, P4 ;  /* 0x0000000000ff7886 */ /* 0x000fe20002020000 */
[----:B------:R-:W-:Y:S01]  /*54c0*/  @!P4 R2UR UR9, R8 ;  /* 0x000000000809c2ca */ /* 0x000fe200000e0000 */
[----:B------:R-:W-:Y:S01]  /*54d0*/  VOTEU.ALL UP2, P4 ;  /* 0x0000000000ff7886 */ /* 0x000fe20002040000 */
[----:B------:R-:W-:Y:S03]  /*54e0*/  UMOV UR16, 0x0 ;  /* 0x0000000000107882 */ /* 0x000fe60000000000 */
[----:B------:R-:W4:Y:S01]  /*54f0*/  @!P1 LDC R2, c[0x0][0xb0c] ;  /* 0x0002c300ff029b82 */ /* 0x000f220000000800 */
[----:B------:R-:W-:Y:S01]  /*5500*/  @!UP1 UIADD3 UR26, UPT, UPT, UR42, 0x40, URZ ;  /* 0x000000402a1a9890 */ /* 0x000fe2000fffe0ff */
[----:B-1----:R-:W-:Y:S01]  /*5510*/  @!P4 IMAD.MOV.U32 R0, RZ, RZ, 0x1000 ;  /* 0x00001000ff00c424 */ /* 0x002fe200078e00ff */
[----:B------:R-:W-:Y:S01]  /*5520*/  @!UP1 UIADD3 UR24, UPT, UPT, UR7, 0x2300, URZ ;  /* 0x0000230007189890 */ /* 0x000fe2000fffe0ff */
[----:B------:R-:W-:Y:S01]  /*5530*/  @P3 SHF.R.U32.HI R26, RZ, 0x10, R21 ;  /* 0x00000010ff1a3819 */ /* 0x000fe20000011615 */
[----:B------:R-:W-:Y:S01]  /*5540*/  UMOV UR17, 0x10000000 ;  /* 0x1000000000117882 */ /* 0x000fe20000000000 */
[----:B------:R-:W-:Y:S01]  /*5550*/  UMOV UR27, UR43 ;  /* 0x0000002b001b7c82 */ /* 0x000fe20008000000 */
[----:B------:R-:W-:Y:S01]  /*5560*/  UMOV UR28, UR36 ;  /* 0x00000024001c7c82 */ /* 0x000fe20008000000 */
[----:B------:R-:W-:Y:S01]  /*5570*/  IMAD.U32 R9, RZ, RZ, UR8 ;  /* 0x00000008ff097e24 */ /* 0x000fe2000f8e00ff */
[----:B------:R-:W-:Y:S01]  /*5580*/  @!UP1 UIADD3 UR10, UPT, UPT, UR42, 0xc0, URZ ;  /* 0x000000c02a0a9890 */ /* 0x000fe2000fffe0ff */
[----:B------:R-:W-:Y:S01]  /*5590*/  IMAD.U32 R8, RZ, RZ, UR9 ;  /* 0x00000009ff087e24 */ /* 0x000fe2000f8e00ff */
[----:B------:R-:W-:Y:S01]  /*55a0*/  @!UP1 UIADD3 UR8, UPT, UPT, UR7, 0x2b00, URZ ;  /* 0x00002b0007089890 */ /* 0x000fe2000fffe0ff */
[----:B------:R-:W-:Y:S01]  /*55b0*/  VIADD R28, R28, 0x1 ;  /* 0x000000011c1c7836 */ /* 0x000fe20000000000 */
[----:B------:R-:W-:Y:S01]  /*55c0*/  @!P4 R2UR UR19, R9 ;  /* 0x000000000913c2ca */ /* 0x000fe200000e0000 */
[----:B------:R-:W-:Y:S01]  /*55d0*/  VOTEU.ALL UP1, P4 ;  /* 0x0000000000ff7886 */ /* 0x000fe20002020000 */
[----:B------:R-:W-:Y:S01]  /*55e0*/  @!P4 R2UR UR18, R8 ;  /* 0x000000000812c2ca */ /* 0x000fe200000e0000 */
[----:B------:R-:W-:Y:S01]  /*55f0*/  UMOV UR9, UR25 ;  /* 0x0000001900097c82 */ /* 0x000fe20008000000 */
[----:B------:R-:W1:Y:S01]  /*5600*/  LDC.64 R8, c[0x0][0xb10] ;  /* 0x0002c400ff087b82 */ /* 0x000e620000000a00 */
[----:B------:R-:W-:Y:S01]  /*5610*/  UMOV UR11, UR43 ;  /* 0x0000002b000b7c82 */ /* 0x000fe20008000000 */
[----:B------:R-:W-:Y:S01]  /*5620*/  UMOV UR12, UR36 ;  /* 0x00000024000c7c82 */ /* 0x000fe20008000000 */
[----:B------:R-:W-:Y:S08]  /*5630*/  UPRMT UR14, UR37, 0x654, UR25 ;  /* 0x00000654250e7896 */ /* 0x000ff00008000019 */
[----:B------:R1:W-:Y:S01]  /*5640*/  @!UP2 UTMALDG.3D [UR24], [UR18], desc[UR16] ;  /* 0x000010181200a5b4 */ /* 0x0003e20008011000 */
[----:B------:R1:W-:Y:S01]  /*5650*/  @!UP1 UTMALDG.3D [UR8], [UR18], desc[UR16] ;  /* 0x00001008120095b4 */ /* 0x0003e20008011000 */
[----:B------:R5:W-:Y:S01]  /*5660*/  @!P4 SYNCS.ARRIVE.TRANS64.RED.A0TR RZ, [UR7+0x110], R0 ;  /* 0x00011000ffffc9a7 */ /* 0x000be20008300407 */
[C---:B-1----:R-:W-:Y:S01]  /*5670*/  @!P1 IMAD.HI.U32 R8, R11.reuse, R8, RZ ;  /* 0x000000080b089227 */ /* 0x042fe200078e00ff */
[----:B--2---:R-:W-:Y:S02]  /*5680*/  @!P1 ISETP.NE.AND P0, PT, R12, 0x1, PT ;  /* 0x000000010c00980c */ /* 0x004fe40003f05270 */
[----:B----4-:R-:W-:Y:S01]  /*5690*/  @!P1 ISETP.NE.AND P2, PT, R2, 0x1, PT ;  /* 0x000000010200980c */ /* 0x010fe20003f45270 */
[C---:B------:R-:W-:Y:S01]  /*56a0*/  @!P1 IMAD.HI.U32 R13, R10.reuse, R13, RZ ;  /* 0x0000000d0a0d9227 */ /* 0x040fe200078e00ff */
[----:B------:R-:W-:Y:S04]  /*56b0*/  @!P1 SHF.R.U32.HI R8, RZ, R9, R8 ;  /* 0x00000009ff089219 */ /* 0x000fe80000011608 */
[----:B------:R-:W-:Y:S01]  /*56c0*/  @!P1 SEL R8, R11, R8, !P2 ;  /* 0x000000080b089207 */ /* 0x000fe20005000000 */
[----:B------:R-:W-:Y:S01]  /*56d0*/  SYNCS.ARRIVE.TRANS64.RED.A1T0 RZ, [UR14], RZ ;  /* 0x000000ffffff79a7 */ /* 0x000fe2000810040e */
[----:B------:R-:W1:Y:S01]  /*56e0*/  SYNCS.PHASECHK.TRANS64.TRYWAIT P5, [UR7+0x138], R14 ;  /* 0x0001380eff0075a7 */ /* 0x000e6200080a1107 */
[----:B-----5:R-:W2:Y:S02]  /*56f0*/  @!P1 LDC R0, c[0x0][0xb20] ;  /* 0x0002c800ff009b82 */ /* 0x020ea40000000800 */
[----:B--2---:R-:W-:Y:S04]  /*5700*/  @!P1 SHF.R.U32.HI R0, RZ, R0, R13 ;  /* 0x00000000ff009219 */ /* 0x004fe8000001160d */
[----:B------:R-:W-:Y:S05]  /*5710*/  @!P1 SEL R9, R10, R0, !P0 ;  /* 0x000000000a099207 */ /* 0x000fea0004000000 */
[----:B------:R-:W-:Y:S02]  /*5720*/  @!P1 IMAD.IADD R0, R9, 0x1, -R8 ;  /* 0x0000000109009824 */ /* 0x000fe400078e0a08 */
[----:B------:R-:W-:Y:S02]  /*5730*/  @!P1 IMAD.IADD R8, R8, 0x1, -R9 ;  /* 0x0000000108089824 */ /* 0x000fe400078e0a09 */
[----:B------:R-:W-:Y:S02]  /*5740*/  @!P1 IMAD R11, R0, R2, R11 ;  /* 0x00000002000b9224 */ /* 0x000fe400078e020b */
[----:B------:R-:W-:Y:S01]  /*5750*/  @!P1 IMAD R10, R8, R12, R10 ;  /* 0x0000000c080a9224 */ /* 0x000fe200078e020a */
[----:B-1----:R-:W-:Y:S06]  /*5760*/  @!P5 BRA `(.L_x_108) ;  /* 0x000000580000d947 */ /* 0x002fec0003800000 */
.L_x_219:
[----:B------:R-:W-:Y:S01]  /*5770*/  @!P4 IADD3 R2, P0, PT, R30, 0x580, RZ ;  /* 0x000005801e02c810 */ /* 0x000fe20007f1e0ff */
[----:B------:R-:W-:Y:S01]  /*5780*/  VOTEU.ALL UP1, P4 ;  /* 0x0000000000ff7886 */ /* 0x000fe20002020000 */
[----:B------:R-:W-:Y:S01]  /*5790*/  VOTEU.ALL UP2, P4 ;  /* 0x0000000000ff7886 */ /* 0x000fe20002040000 */
[----:B------:R-:W-:Y:S01]  /*57a0*/  UMOV UR14, 0x0 ;  /* 0x00000000000e7882 */ /* 0x000fe20000000000 */
[----:B------:R-:W-:Y:S01]  /*57b0*/  @!P4 R2UR UR9, R2 ;  /* 0x000000000209c2ca */ /* 0x000fe200000e0000 */
[----:B-1----:R-:W-:Y:S01]  /*57c0*/  @!P4 IMAD.X R0, RZ, RZ, R31, P0 ;  /* 0x000000ffff00c224 */ /* 0x002fe200000e061f */
[----:B------:R-:W-:Y:S01]  /*57d0*/  @!UP1 UIADD3 UR17, UPT, UPT, UR7, 0x118, URZ ;  /* 0x0000011807119890 */ /* 0x000fe2000fffe0ff */
[----:B------:R-:W-:Y:S01]  /*57e0*/  ISETP.NE.AND P0, PT, R28, 0x2, PT ;  /* 0x000000021c00780c */ /* 0x000fe20003f05270 */
[----:B------:R-:W-:Y:S01]  /*57f0*/  @!UP1 UIADD3 UR18, UPT, UPT, UR42, 0x60, URZ ;  /* 0x000000602a129890 */ /* 0x000fe2000fffe0ff */
[----:B------:R-:W-:Y:S01]  /*5800*/  LOP3.LUT R29, R29, 0x1, RZ, 0x3c, !PT ;  /* 0x000000011d1d7812 */ /* 0x000fe200078e3cff */
[----:B------:R-:W-:Y:S01]  /*5810*/  @!UP1 UIADD3 UR16, UPT, UPT, UR7, 0x3300, URZ ;  /* 0x0000330007109890 */ /* 0x000fe2000fffe0ff */
[----:B------:R-:W-:Y:S01]  /*5820*/  @!P4 R2UR UR8, R0 ;  /* 0x000000000008c2ca */ /* 0x000fe200000e0000 */
[----:B------:R-:W-:Y:S01]  /*5830*/  UMOV UR15, 0x10000000 ;  /* 0x10000000000f7882 */ /* 0x000fe20000000000 */
[----:B------:R-:W-:Y:S01]  /*5840*/  UMOV UR19, UR43 ;  /* 0x0000002b00137c82 */ /* 0x000fe20008000000 */
[----:B------:R-:W-:Y:S01]  /*5850*/  UMOV UR20, UR36 ;  /* 0x0000002400147c82 */ /* 0x000fe20008000000 */
[----:B------:R-:W-:Y:S01]  /*5860*/  @!UP1 UIADD3 UR10, UPT, UPT, UR42, 0xe0, URZ ;  /* 0x000000e02a0a9890 */ /* 0x000fe2000fffe0ff */
[----:B------:R-:W-:Y:S01]  /*5870*/  SEL R0, RZ, 0x1, P0 ;  /* 0x00000001ff007807 */ /* 0x000fe20000000000 */
[----:B------:R-:W-:Y:S01]  /*5880*/  IMAD.U32 R8, RZ, RZ, UR9 ;  /* 0x00000009ff087e24 */ /* 0x000fe2000f8e00ff */
[----:B------:R-:W-:Y:S01]  /*5890*/  UMOV UR11, UR43 ;  /* 0x0000002b000b7c82 */ /* 0x000fe20008000000 */
[----:B------:R-:W-:Y:S01]  /*58a0*/  UMOV UR12, UR36 ;  /* 0x00000024000c7c82 */ /* 0x000fe20008000000 */
[----:B------:R-:W-:Y:S01]  /*58b0*/  UMOV UR9, UR17 ;  /* 0x0000001100097c82 */ /* 0x000fe20008000000 */
[----:B------:R-:W-:Y:S01]  /*58c0*/  @P3 R2UR UR36, R26 ;  /* 0x000000001a2432ca */ /* 0x000fe200000e0000 */
[----:B------:R-:W-:Y:S01]  /*58d0*/  IMAD.IADD R15, R10, 0x1, R94 ;  /* 0x000000010a0f7824 */ /* 0x000fe200078e025e */
[----:B------:R-:W-:Y:S01]  /*58e0*/  @!P4 R2UR UR22, R8 ;  /* 0x000000000816c2ca */ /* 0x000fe200000e0000 */
[----:B------:R-:W-:Y:S01]  /*58f0*/  IMAD.U32 R9, RZ, RZ, UR8 ;  /* 0x00000008ff097e24 */ /* 0x000fe2000f8e00ff */
[----:B------:R-:W-:Y:S01]  /*5900*/  @!UP1 UIADD3 UR8, UPT, UPT, UR7, 0x3b00, URZ ;  /* 0x00003b0007089890 */ /* 0x000fe2000fffe0ff */
[----:B------:R-:W-:Y:S01]  /*5910*/  LOP3.LUT R27, R27, R0, RZ, 0x3c, !PT ;  /* 0x000000001b1b7212 */ /* 0x000fe200078e3cff */
[----:B------:R-:W-:Y:S01]  /*5920*/  VOTEU.ALL UP1, P4 ;  /* 0x0000000000ff7886 */ /* 0x000fe20002020000 */
[----:B------:R-:W-:Y:S01]  /*5930*/  IMAD.IADD R14, R11, 0x1, R95 ;  /* 0x000000010b0e7824 */ /* 0x000fe200078e025f */
[----:B------:R-:W-:Y:S02]  /*5940*/  @!P4 R2UR UR23, R9 ;  /* 0x000000000917c2ca */ /* 0x000fe400000e0000 */
[----:B------:R-:W-:Y:S11]  /*5950*/  SEL R28, R28, RZ, P0 ;  /* 0x000000ff1c1c7207 */ /* 0x000ff60000000000 */
[----:B------:R2:W-:Y:S01]  /*5960*/  @!UP2 UTMALDG.3D [UR16], [UR22], desc[UR14] ;  /* 0x00000e101600a5b4 */ /* 0x0005e20008011000 */
[----:B------:R2:W-:Y:S01]  /*5970*/  @!UP1 UTMALDG.3D [UR8], [UR22], desc[UR14] ;  /* 0x00000e08160095b4 */ /* 0x0005e20008011000 */
[----:B------:R2:W-:Y:S01]  /*5980*/  @!P4 SYNCS.ARRIVE.TRANS64.RED.A0TR RZ, [UR7+0x118], R25 ;  /* 0x00011819ffffc9a7 */ /* 0x0005e20008300407 */
[----:B------:R-:W-:Y:S01]  /*5990*/  UPLOP3.LUT UP1, UPT, UPT, UPT, UPT, 0x80, 0x8 ;  /* 0x000000000008789c */ /* 0x000fe20003f2f070 */
[----:B------:R-:W-:Y:S01]  /*59a0*/  SYNCS.ARRIVE.TRANS64.RED.A1T0 RZ, [UR13], RZ ;  /* 0x000000ffffff79a7 */ /* 0x000fe2000810040d */
[----:B------:R-:W-:Y:S09]  /*59b0*/  @P3 BRA `(.L_x_109) ;  /* 0xfffffff000343947 */ /* 0x000ff2000383ffff */
[----:B------:R-:W-:-:S04]  /*59c0*/  SHF.L.U32 R2, R29, 0x1f, RZ ;  /* 0x0000001f1d027819 */ /* 0x000fc800000006ff */
[----:B------:R-:W1:Y:S02]  /*59d0*/  SYNCS.PHASECHK.TRANS64.TRYWAIT P0, [UR7+0x120], R2 ;  /* 0x00012002ff0075a7 */ /* 0x000e640008001107 */
[----:B-1----:R-:W-:Y:S05]  /*59e0*/  @!P0 BRA `(.L_x_110) ;  /* 0x0000005400788947 */ /* 0x002fea0003800000 */
.L_x_221:
[----:B------:R-:W4:Y:S02]  /*59f0*/  SYNCS.PHASECHK.TRANS64.TRYWAIT P0, [UR7+0x128], R2 ;  /* 0x00012802ff0075a7 */ /* 0x000f240008001107 */
[----:B----4-:R-:W-:Y:S05]  /*5a00*/  @!P0 BRA `(.L_x_111) ;  /* 0x0000005400888947 */ /* 0x010fea0003800000 */
.L_x_223:
[----:B------:R-:W4:Y:S02]  /*5a10*/  SYNCS.PHASECHK.TRANS64.TRYWAIT P0, [UR7+0x130], R2 ;  /* 0x00013002ff0075a7 */ /* 0x000f240008001107 */
[----:B----4-:R-:W-:Y:S05]  /*5a20*/  @!P0 BRA `(.L_x_112) ;  /* 0x0000005400988947 */ /* 0x010fea0003800000 */
.L_x_225:
[----:B-1----:R-:W-:-:S07]  /*5a30*/  MOV R0, UR7 ;  /* 0x0000000700007c02 */ /* 0x002fce0008000f00 */
.L_x_113:
[----:B-1----:R-:W-:-:S04]  /*5a40*/  SHF.L.U32 R2, R29, 0x1f, RZ ;  /* 0x0000001f1d027819 */ /* 0x002fc800000006ff */
[----:B------:R1:W4:Y:S03]  /*5a50*/  SYNCS.PHASECHK.TRANS64.TRYWAIT P0, [R0+URZ+0x138], R2 ;  /* 0x00013802000075a7 */ /* 0x00032600080011ff */
[----:B----4-:R-:W-:Y:S05]  /*5a60*/  @!P0 NANOSLEEP.SYNCS 0x989680 ;  /* 0x009896800000895d */ /* 0x010fea0003900000 */
[----:B------:R-:W4:Y:S02]  /*5a70*/  @!P0 SYNCS.PHASECHK.TRANS64 P0, [R0+URZ+0x138], R2 ;  /* 0x00013802000085a7 */ /* 0x000f2400080010ff */
[----:B--2-4-:R-:W-:Y:S05]  /*5a80*/  @P0 EXIT ;  /* 0x000000000000094d */ /* 0x014fea0003800000 */
[----:B------:R-:W-:Y:S05]  /*5a90*/  BRA `(.L_x_113) ;  /* 0xfffffffc00e87947 */ /* 0x000fea000383ffff */
.L_x_98:
[----:B------:R-:W-:-:S06]  /*5aa0*/  UISETP.GE.AND UP1, UPT, UR10, 0x4, UPT ;  /* 0x000000040a00788c */ /* 0x000fcc000bf26270 */
[----:B------:R-:W-:-:S13]  /*5ab0*/  PLOP3.LUT P0, PT, PT, PT, UP1, 0x80, 0x8 ;  /* 0x000000000008781c */ /* 0x000fda0003f0f018 */
[----:B------:R-:W-:Y:S05]  /*5ac0*/  @!P0 EXIT ;  /* 0x000000000000894d */ /* 0x000fea0003800000 */
[----:B------:R-:W-:Y:S01]  /*5ad0*/  BAR.SYNC.DEFER_BLOCKING 0x6, 0xa0 ;  /* 0x0182800000007b1d */ /* 0x000fe20000010000 */
[C---:B------:R-:W-:Y:S01]  /*5ae0*/  IMAD.SHL.U32 R101, R109.reuse, 0x20, RZ ;  /* 0x000000206d657824 */ /* 0x040fe200078e00ff */
[----:B------:R-:W-:Y:S01]  /*5af0*/  CS2R R106, SRZ ;  /* 0x00000000006a7805 */ /* 0x000fe2000001ff00 */
[C---:B------:R-:W-:Y:S01]  /*5b00*/  IMAD.SHL.U32 R2, R109.reuse, 0x4, RZ ;  /* 0x000000046d027824 */ /* 0x040fe200078e00ff */
[----:B------:R-:W-:Y:S01]  /*5b10*/  CS2R R104, SRZ ;  /* 0x0000000000687805 */ /* 0x000fe2000001ff00 */
[----:B------:R-:W-:Y:S01]  /*5b20*/  IMAD.U32 R46, R109, 0x10000, RZ ;  /* 0x000100006d2e7824 */ /* 0x000fe200078e00ff */
[----:B------:R-:W-:Y:S02]  /*5b30*/  UMOV UR49, 0x400 ;  /* 0x0000040000317882 */ /* 0x000fe40000000000 */
[----:B------:R-:W1:Y:S01]  /*5b40*/  LDC R99, c[0x0][0x370] ;  /* 0x0000dc00ff637b82 */ /* 0x000e620000000800 */
[----:B------:R-:W-:Y:S01]  /*5b50*/  ULEA UR49, UR37, UR49, 0x18 ;  /* 0x0000003125317291 */ /* 0x000fe2000f8ec0ff */
[C---:B------:R-:W-:Y:S01]  /*5b60*/  LOP3.LUT R3, R101.reuse, 0x80, RZ, 0xc0, !PT ;  /* 0x0000008065037812 */ /* 0x040fe200078ec0ff */
[C---:B------:R-:W-:Y:S01]  /*5b70*/  IMAD.SHL.U32 R4, R102.reuse, 0x400, RZ ;  /* 0x0000040066047824 */ /* 0x040fe200078e00ff */
[----:B------:R-:W-:Y:S01]  /*5b80*/  LOP3.LUT R100, R101, 0xb60, RZ, 0xc0, !PT ;  /* 0x00000b6065647812 */ /* 0x000fe200078ec0ff */
[----:B------:R-:W-:Y:S01]  /*5b90*/  UIADD3 UR4, UPT, UPT, UR49, 0x4300, URZ ;  /* 0x0000430031047890 */ /* 0x000fe2000fffe0ff */
[----:B------:R-:W-:Y:S01]  /*5ba0*/  LOP3.LUT R2, R3, 0x10, R2, 0xf8, !PT ;  /* 0x0000001003027812 */ /* 0x000fe200078ef802 */
[----:B------:R-:W-:Y:S01]  /*5bb0*/  IMAD.SHL.U32 R3, R102, 0x200000, RZ ;  /* 0x0020000066037824 */ /* 0x000fe200078e00ff */
[----:B------:R-:W2:Y:S01]  /*5bc0*/  LDC R42, c[0x0][0xb0c] ;  /* 0x0002c300ff2a7b82 */ /* 0x000ea20000000800 */
[----:B------:R-:W-:Y:S01]  /*5bd0*/  LOP3.LUT R100, R100, 0x400, R4, 0xf8, !PT ;  /* 0x0000040064647812 */ /* 0x000fe200078ef804 */
[----:B------:R-:W-:Y:S01]  /*5be0*/  IMAD.MOV.U32 R45, RZ, RZ, RZ ;  /* 0x000000ffff2d7224 */ /* 0x000fe200078e00ff */
[----:B------:R-:W-:Y:S01]  /*5bf0*/  LOP3.LUT P0, RZ, R101, 0x80, RZ, 0xc0, !PT ;  /* 0x0000008065ff7812 */ /* 0x000fe2000780c0ff */
[----:B------:R-:W-:Y:S01]  /*5c00*/  IMAD.MOV.U32 R112, RZ, RZ, RZ ;  /* 0x000000ffff707224 */ /* 0x000fe200078e00ff */
[----:B------:R-:W-:Y:S01]  /*5c10*/  LOP3.LUT R3, R3, 0x200000, RZ, 0xc0, !PT ;  /* 0x0020000003037812 */ /* 0x000fe200078ec0ff */
[----:B------:R-:W-:Y:S01]  /*5c20*/  IMAD.U32 R108, RZ, RZ, UR4 ;  /* 0x00000004ff6c7e24 */ /* 0x000fe2000f8e00ff */
[----:B------:R-:W-:Y:S01]  /*5c30*/  LOP3.LUT R100, R100, R2, RZ, 0xfc, !PT ;  /* 0x0000000264647212 */ /* 0x000fe200078efcff */
[----:B------:R-:W3:Y:S01]  /*5c40*/  LDC R97, c[0x0][0xb20] ;  /* 0x0002c800ff617b82 */ /* 0x000ee20000000800 */
[----:B------:R-:W4:Y:S01]  /*5c50*/  LDS R0, [UR49+0x200] ;  /* 0x00020031ff007984 */ /* 0x000f220008000800 */
[----:B------:R-:W-:Y:S01]  /*5c60*/  LOP3.LUT R46, R3, 0x400000, R46, 0xf8, !PT ;  /* 0x00400000032e7812 */ /* 0x000fe200078ef82e */
[----:B------:R-:W1:Y:S01]  /*5c70*/  LDCU.64 UR52, c[0x0][0x348] ;  /* 0x00006900ff3477ac */ /* 0x000e620008000a00 */
[----:B------:R-:W-:-:S02]  /*5c80*/  P2R R2, PR, RZ, 0x1 ;  /* 0x00000001ff027803 */ /* 0x000fc40000000000 */
[----:B------:R-:W-:Y:S01]  /*5c90*/  LOP3.LUT R109, R109, 0x60, RZ, 0xc0, !PT ;  /* 0x000000606d6d7812 */ /* 0x000fe200078ec0ff */
[----:B------:R-:W1:Y:S01]  /*5ca0*/  LDCU.64 UR38, c[0x0][0x888] ;  /* 0x00011100ff2677ac */ /* 0x000e620008000a00 */
[----:B------:R-:W1:Y:S01]  /*5cb0*/  LDC R41, c[0x0][0xb30] ;  /* 0x0002cc00ff297b82 */ /* 0x000e620000000800 */
[----:B------:R-:W1:Y:S01]  /*5cc0*/  LDCU.64 UR44, c[0x0][0x890] ;  /* 0x00011200ff2c77ac */ /* 0x000e620008000a00 */
[----:B------:R-:W-:-:S06]  /*5cd0*/  UIADD3 UR48, UPT, UPT, UR49, 0x300, URZ ;  /* 0x0000030031307890 */ /* 0x000fcc000fffe0ff */
[----:B------:R-:W1:Y:S08]  /*5ce0*/  LDC.64 R92, c[0x0][0xb10] ;  /* 0x0002c400ff5c7b82 */ /* 0x000e700000000a00 */
[----:B------:R-:W1:Y:S08]  /*5cf0*/  LDC.64 R38, c[0x0][0xb18] ;  /* 0x0002c600ff267b82 */ /* 0x000e700000000a00 */
[----:B------:R-:W1:Y:S08]  /*5d00*/  LDC.64 R36, c[0x0][0xb28] ;  /* 0x0002ca00ff247b82 */ /* 0x000e700000000a00 */
[----:B------:R-:W1:Y:S01]  /*5d10*/  LDC.64 R90, c[0x0][0x8b0] ;  /* 0x00022c00ff5a7b82 */ /* 0x000e620000000a00 */
[----:B----4-:R-:W-:-:S07]  /*5d20*/  IMAD.IADD R46, R0, 0x1, R46 ;  /* 0x00000001002e7824 */ /* 0x010fce00078e022e */
[----:B------:R-:W4:Y:S08]  /*5d30*/  LDC.64 R88, c[0x0][0x8a8] ;  /* 0x00022a00ff587b82 */ /* 0x000f300000000a00 */
[----:B--23--:R-:W1:Y:S02]  /*5d40*/  LDC R98, c[0x0][0x374] ;  /* 0x0000dd00ff627b82 */ /* 0x00ce640000000800 */
.L_x_155:
[----:B------:R-:W-:Y:S02]  /*5d50*/  LEA R0, R112, UR49, 0x3 ;  /* 0x0000003170007c11 */ /* 0x000fe4000f8e18ff */
[----:B------:R-:W-:Y:S02]  /*5d60*/  SHF.L.U32 R2, R106, 0x1f, RZ ;  /* 0x0000001f6a027819 */ /* 0x000fe400000006ff */
[----:B------:R-:W-:Y:S02]  /*5d70*/  LEA R16, R112, UR49, 0x4 ;  /* 0x0000003170107c11 */ /* 0x000fe4000f8e20ff */
[----:B------:R-:W2:Y:S02]  /*5d80*/  SYNCS.PHASECHK.TRANS64.TRYWAIT P0, [R0+URZ+0x150], R2 ;  /* 0x00015002000075a7 */ /* 0x000ea400080011ff */
[----:B-12---:R-:W-:Y:S05]  /*5d90*/  @!P0 BRA `(.L_x_114) ;  /* 0x0000005000d48947 */ /* 0x006fea0003800000 */
.L_x_226:
[----:B------:R-:W3:Y:S01]  /*5da0*/  LDC.64 R10, c[0x0][0xb10] ;  /* 0x0002c400ff0a7b82 */ /* 0x000ee20000000a00 */
[----:B------:R-:W4:Y:S01]  /*5db0*/  LDS.128 R16, [R16+0x1e0] ;  /* 0x0001e00010107984 */ /* 0x000f220000000c00 */
[----:B-1----:R-:W-:Y:S01]  /*5dc0*/  ISETP.NE.AND P1, PT, R41, 0x1, PT ;  /* 0x000000012900780c */ /* 0x002fe20003f25270 */
[----:B--2---:R-:W-:Y:S01]  /*5dd0*/  VIADD R0, R0, 0x160 ;  /* 0x0000016000007836 */ /* 0x004fe20000000000 */
[----:B------:R-:W-:Y:S04]  /*5de0*/  ISETP.GE.AND P0, PT, R40, 0x1, PT ;  /* 0x000000012800780c */ /* 0x000fe80003f06270 */
[----:B------:R-:W1:Y:S01]  /*5df0*/  LDC.64 R8, c[0x0][0xb18] ;  /* 0x0002c600ff087b82 */ /* 0x000e620000000a00 */
[----:B------:R-:W-:Y:S01]  /*5e00*/  PRMT R0, RZ, 0x654, R0 ;  /* 0x00000654ff007816 */ /* 0x000fe20000000000 */
[----:B------:R-:W-:Y:S01]  /*5e10*/  @!PT LDS RZ, [RZ] ;  /* 0x00000000fffff984 */ /* 0x000fe20000000800 */
[----:B------:R-:W-:Y:S01]  /*5e20*/  @!PT LDS RZ, [RZ] ;  /* 0x00000000fffff984 */ /* 0x000fe20000000800 */
[----:B------:R-:W-:Y:S01]  /*5e30*/  @!PT LDS RZ, [RZ] ;  /* 0x00000000fffff984 */ /* 0x000fe20000000800 */
[----:B------:R-:W-:Y:S01]  /*5e40*/  @!PT LDS RZ, [RZ] ;  /* 0x00000000fffff984 */ /* 0x000fe20000000800 */
[----:B------:R2:W-:Y:S06]  /*5e50*/  MEMBAR.ALL.CTA ;  /* 0x0000000000007992 */ /* 0x0005ec0000008000 */
[----:B--2---:R-:W2:Y:S01]  /*5e60*/  FENCE.VIEW.ASYNC.S ;  /* 0x00000000000073c6 */ /* 0x004ea20000000000 */
[----:B------:R-:W1:Y:S08]  /*5e70*/  @!P1 LDC R12, c[0x0][0xb20] ;  /* 0x0002c800ff0c9b82 */ /* 0x000e700000000800 */
[----:B------:R-:W1:Y:S01]  /*5e80*/  @!P1 LDC R7, c[0x0][0xb0c] ;  /* 0x0002c300ff079b82 */ /* 0x000e620000000800 */
[----:B--2---:R2:W-:Y:S01]  /*5e90*/  SYNCS.ARRIVE.TRANS64.RED.A1T0 RZ, [R0+URZ], RZ ;  /* 0x000000ff00ff79a7 */ /* 0x0045e200081004ff */
[----:B----4-:R-:W-:Y:S04]  /*5ea0*/  LOP3.LUT P4, RZ, R18, 0x1, RZ, 0xc0, !PT ;  /* 0x0000000112ff7812 */ /* 0x010fe8000788c0ff */
[----:B------:R-:W-:Y:S09]  /*5eb0*/  P2R R110, PR, RZ, 0x10 ;  /* 0x00000010ff6e7803 */ /* 0x000ff20000000000 */
[----:B------:R-:W-:Y:S02]  /*5ec0*/  @P4 MOV R44, R16 ;  /* 0x00000010002c4202 */ /* 0x000fe40000000f00 */
[----:B------:R-:W-:Y:S01]  /*5ed0*/  @P4 LOP3.LUT R43, R17, 0xffff, RZ, 0xc0, !PT ;  /* 0x0000ffff112b4812 */ /* 0x000fe200078ec0ff */
[----:B--23--:R-:W-:Y:S06]  /*5ee0*/  @!P0 BRA `(.L_x_115) ;  /* 0x0000000000a48947 */ /* 0x00cfec0003800000 */
[----:B------:R-:W-:Y:S01]  /*5ef0*/  IMAD.HI.U32 R0, R98, R39, RZ ;  /* 0x0000002762007227 */ /* 0x000fe200078e00ff */
[----:B------:R-:W-:Y:S02]  /*5f00*/  ISETP.NE.AND P0, PT, R38, 0x1, PT ;  /* 0x000000012600780c */ /* 0x000fe40003f05270 */
[----:B------:R-:W-:Y:S01]  /*5f10*/  ISETP.NE.AND P2, PT, R40, 0x1, PT ;  /* 0x000000012800780c */ /* 0x000fe20003f45270 */
[----:B------:R-:W-:Y:S01]  /*5f20*/  IMAD.HI.U32 R4, R99, R92, RZ ;  /* 0x0000005c63047227 */ /* 0x000fe200078e00ff */
[----:B------:R-:W-:Y:S02]  /*5f30*/  SHF.R.U32.HI R0, RZ, R97, R0 ;  /* 0x00000061ff007219 */ /* 0x000fe40000011600 */
[----:B------:R-:W-:Y:S01]  /*5f40*/  ISETP.NE.AND P3, PT, R42, 0x1, PT ;  /* 0x000000012a00780c */ /* 0x000fe20003f65270 */
[----:B------:R-:W-:Y:S01]  /*5f50*/  IMAD.HI.U32 R6, R43, R39, RZ ;  /* 0x000000272b067227 */ /* 0x000fe200078e00ff */
[-C--:B------:R-:W-:Y:S02]  /*5f60*/  SHF.R.U32.HI R4, RZ, R93.reuse, R4 ;  /* 0x0000005dff047219 */ /* 0x080fe40000011604 */
[----:B------:R-:W-:Y:S01]  /*5f70*/  SEL R0, R98, R0, !P0 ;  /* 0x0000000062007207 */ /* 0x000fe20004000000 */
[----:B------:R-:W-:Y:S01]  /*5f80*/  IMAD.HI.U32 R5, R44, R92, RZ ;  /* 0x0000005c2c057227 */ /* 0x000fe200078e00ff */
[----:B------:R-:W-:Y:S03]  /*5f90*/  SEL R4, R99, R4, !P3 ;  /* 0x0000000463047207 */ /* 0x000fe60005800000 */
[-C--:B------:R-:W-:Y:S01]  /*5fa0*/  IMAD.HI.U32 R3, R0, R36.reuse, RZ ;  /* 0x0000002400037227 */ /* 0x080fe200078e00ff */
[----:B------:R-:W-:Y:S03]  /*5fb0*/  SHF.R.U32.HI R5, RZ, R93, R5 ;  /* 0x0000005dff057219 */ /* 0x000fe60000011605 */
[----:B------:R-:W-:Y:S01]  /*5fc0*/  IMAD.HI.U32 R2, R4, R36, RZ ;  /* 0x0000002404027227 */ /* 0x000fe200078e00ff */
[----:B------:R-:W-:Y:S02]  /*5fd0*/  @P2 SHF.R.U32.HI R0, RZ, R37, R3 ;  /* 0x00000025ff002219 */ /* 0x000fe40000011603 */
[----:B------:R-:W-:Y:S02]  /*5fe0*/  SHF.R.U32.HI R3, RZ, R97, R6 ;  /* 0x00000061ff037219 */ /* 0x000fe40000011606 */
[----:B------:R-:W-:Y:S01]  /*5ff0*/  @P2 SHF.R.U32.HI R4, RZ, R37, R2 ;  /* 0x00000025ff042219 */ /* 0x000fe20000011602 */
[----:B------:R-:W-:Y:S01]  /*6000*/  IMAD R0, R40, R0, RZ ;  /* 0x0000000028007224 */ /* 0x000fe200078e02ff */
[----:B------:R-:W-:Y:S02]  /*6010*/  SEL R3, R43, R3, !P0 ;  /* 0x000000032b037207 */ /* 0x000fe40004000000 */
[----:B------:R-:W-:Y:S01]  /*6020*/  SEL R2, R44, R5, !P3 ;  /* 0x000000052c027207 */ /* 0x000fe20005800000 */
[----:B------:R-:W-:Y:S01]  /*6030*/  IMAD R5, R40, R4, RZ ;  /* 0x0000000428057224 */ /* 0x000fe200078e02ff */
[C---:B------:R-:W-:Y:S01]  /*6040*/  ISETP.GE.AND P0, PT, R3.reuse, R0, PT ;  /* 0x000000000300720c */ /* 0x040fe20003f06270 */
[C---:B------:R-:W-:Y:S03]  /*6050*/  IMAD.HI.U32 R0, R3.reuse, R36, RZ ;  /* 0x0000002403007227 */ /* 0x040fe600078e00ff */
[C---:B------:R-:W-:Y:S02]  /*6060*/  ISETP.GE.OR P0, PT, R2.reuse, R5, P0 ;  /* 0x000000050200720c */ /* 0x040fe40000706670 */
[----:B------:R-:W-:Y:S04]  /*6070*/  SHF.R.U32.HI R0, RZ, R37, R0 ;  /* 0x00000025ff007219 */ /* 0x000fe80000011600 */
[C---:B------:R-:W-:Y:S05]  /*6080*/  SEL R6, R3.reuse, R0, !P2 ;  /* 0x0000000003067207 */ /* 0x040fea0005000000 */
        /* <DEDUP_REMOVED lines=14> */
[----:B------:R-:W-:Y:S07]  /*6170*/  IMAD R43, R3, R38, R43 ;  /* 0x00000026032b7224 */ /* 0x000fee00078e022b */
.L_x_115:
[----:B-1----:R-:W-:Y:S01]  /*6180*/  @!P1 ISETP.NE.AND P0, PT, R8, 0x1, PT ;  /* 0x000000010800980c */ /* 0x002fe20003f05270 */
[----:B------:R-:W-:Y:S01]  /*6190*/  @!P1 IMAD.HI.U32 R0, R44, R10, RZ ;  /* 0x0000000a2c009227 */ /* 0x000fe200078e00ff */
[----:B------:R-:W-:Y:S01]  /*61a0*/  @!P1 ISETP.NE.AND P2, PT, R7, 0x1, PT ;  /* 0x000000010700980c */ /* 0x000fe20003f45270 */
[----:B------:R-:W-:Y:S01]  /*61b0*/  ULOP3.LUT UP0, URZ, UR48, 0x90, URZ, 0xc0, !UPT ;  /* 0x0000009030ff7892 */ /* 0x000fe2000f80c0ff */
[----:B------:R-:W-:Y:S01]  /*61c0*/  R2UR UR42, R14 ;  /* 0x000000000e2a72ca */ /* 0x000fe200000e0000 */
[----:B------:R-:W-:Y:S01]  /*61d0*/  @!P1 IMAD.HI.U32 R2, R43, R9, RZ ;  /* 0x000000092b029227 */ /* 0x000fe200078e00ff */
[----:B------:R-:W-:Y:S02]  /*61e0*/  @!P1 SHF.R.U32.HI R0, RZ, R11, R0 ;  /* 0x0000000bff009219 */ /* 0x000fe40000011600 */
[----:B------:R-:W-:Y:S01]  /*61f0*/  R2UR UR41, R15 ;  /* 0x000000000f2972ca */ /* 0x000fe200000e0000 */
[----:B------:R-:W-:Y:S01]  /*6200*/  VIADD R112, R112, 0x1 ;  /* 0x0000000170707836 */ /* 0x000fe20000000000 */
[----:B------:R-:W-:Y:S02]  /*6210*/  @!P1 SHF.R.U32.HI R2, RZ, R12, R2 ;  /* 0x0000000cff029219 */ /* 0x000fe40000011602 */
[----:B------:R-:W-:Y:S02]  /*6220*/  @!P1 SEL R3, R44, R0, !P2 ;  /* 0x000000002c039207 */ /* 0x000fe40005000000 */
[----:B------:R-:W-:Y:S02]  /*6230*/  @!P1 SEL R2, R43, R2, !P0 ;  /* 0x000000022b029207 */ /* 0x000fe40004000000 */
[----:B------:R-:W-:Y:S01]  /*6240*/  @P4 SHF.R.U32.HI R103, RZ, 0x10, R17 ;  /* 0x00000010ff674819 */ /* 0x000fe20000011611 */
[----:B------:R-:W-:Y:S02]  /*6250*/  USHF.L.U32 UR42, UR42, 0x6, URZ ;  /* 0x000000062a2a7899 */ /* 0x000fe400080006ff */
[----:B------:R-:W-:Y:S02]  /*6260*/  @!P1 IMAD.IADD R0, R2, 0x1, -R3 ;  /* 0x0000000102009824 */ /* 0x000fe400078e0a03 */
[----:B------:R-:W-:Y:S01]  /*6270*/  @!P1 IMAD.IADD R2, R3, 0x1, -R2 ;  /* 0x0000000103029824 */ /* 0x000fe200078e0a02 */
[----:B------:R-:W-:Y:S01]  /*6280*/  USHF.L.U32 UR41, UR41, 0x8, URZ ;  /* 0x0000000829297899 */ /* 0x000fe200080006ff */
[----:B------:R-:W-:Y:S02]  /*6290*/  @!P1 IMAD R44, R0, R7, R44 ;  /* 0x00000007002c9224 */ /* 0x000fe400078e022c */
[----:B------:R-:W-:Y:S01]  /*62a0*/  @!P1 IMAD R43, R2, R8, R43 ;  /* 0x00000008022b9224 */ /* 0x000fe200078e022b */
[----:B------:R-:W-:Y:S08]  /*62b0*/  BRA.U !UP0, `(.L_x_116) ;  /* 0x0000000108407547 */ /* 0x000ff0000b800000 */
[----:B------:R-:W1:Y:S01]  /*62c0*/  LDCU.64 UR8, c[0x4][0x88] ;  /* 0x01001100ff0877ac */ /* 0x000e620008000a00 */
[----:B------:R-:W-:Y:S01]  /*62d0*/  MOV R3, 0x0 ;  /* 0x0000000000037802 */ /* 0x000fe20000000f00 */
[----:B------:R-:W-:Y:S02]  /*62e0*/  HFMA2 R12, -RZ, RZ, 0, 5.9604644775390625e-08 ;  /* 0x00000001ff0c7431 */ /* 0x000fe400000001ff */
[----:B------:R-:W-:Y:S02]  /*62f0*/  IMAD.MOV.U32 R8, RZ, RZ, 0x70 ;  /* 0x00000070ff087424 */ /* 0x000fe400078e00ff */
[----:B------:R-:W-:Y:S01]  /*6300*/  IMAD.MOV.U32 R13, RZ, RZ, RZ ;  /* 0x000000ffff0d7224 */ /* 0x000fe200078e00ff */
[----:B------:R-:W2:Y:S01]  /*6310*/  LDCU.64 UR6, c[0x4][0x90] ;  /* 0x01001200ff0677ac */ /* 0x000ea20008000a00 */
[----:B------:R-:W3:Y:S01]  /*6320*/  LDC.64 R2, c[0x4][R3] ;  /* 0x0100000003027b82 */ /* 0x000ee20000000a00 */
[----:B------:R-:W4:Y:S01]  /*6330*/  LDCU.64 UR4, c[0x4][0x8] ;  /* 0x01000100ff0477ac */ /* 0x000f220008000a00 */
[----:B-1----:R-:W-:Y:S01]  /*6340*/  MOV R5, UR9 ;  /* 0x0000000900057c02 */ /* 0x002fe20008000f00 */
[----:B------:R-:W-:Y:S01]  /*6350*/  IMAD.U32 R4, RZ, RZ, UR8 ;  /* 0x00000008ff047e24 */ /* 0x000fe2000f8e00ff */
[----:B--2---:R-:W-:Y:S01]  /*6360*/  MOV R7, UR7 ;  /* 0x0000000700077c02 */ /* 0x004fe20008000f00 */
[----:B------:R-:W-:Y:S01]  /*6370*/  IMAD.U32 R6, RZ, RZ, UR6 ;  /* 0x00000006ff067e24 */ /* 0x000fe2000f8e00ff */
[----:B----4-:R-:W-:Y:S01]  /*6380*/  MOV R11, UR5 ;  /* 0x00000005000b7c02 */ /* 0x010fe20008000f00 */
[----:B------:R-:W-:Y:S02]  /*6390*/  IMAD.U32 R10, RZ, RZ, UR4 ;  /* 0x00000004ff0a7e24 */ /* 0x000fe4000f8e00ff */
[----:B------:R-:W-:Y:S07]  /*63a0*/  LEPC R20, `(.L_x_116) ;  /* 0x000000001014794e */ /* 0x000fee0000000000 */
[----:B---3-5:R-:W-:Y:S05]  /*63b0*/  CALL.ABS.NOINC R2 ;  /* 0x0000000002007343 */ /* 0x028fea0003c00000 */
.L_x_116:
[----:B------:R-:W-:Y:S01]  /*63c0*/  LOP3.LUT P0, RZ, R108, 0x90, RZ, 0xc0, !PT ;  /* 0x000000906cff7812 */ /* 0x000fe2000780c0ff */
[----:B------:R-:W-:Y:S11]  /*63d0*/  BSSY.RECONVERGENT B6, `(.L_x_117) ;  /* 0x0000013000067945 */ /* 0x000ff60003800200 */
[----:B------:R-:W-:Y:S01]  /*63e0*/  @!UPT UIADD3 URZ, UPT, UPT, URZ, URZ, URZ ;  /* 0x000000fffffff290 */ /* 0x000fe2000fffe0ff */
[----:B------:R-:W-:Y:S05]  /*63f0*/  @!P0 BRA `(.L_x_118) ;  /* 0x0000000000408947 */ /* 0x000fea0003800000 */
        /* <DEDUP_REMOVED lines=16> */
.L_x_118:
[----:B------:R-:W-:Y:S05]  /*6500*/  BSYNC.RECONVERGENT B6 ;  /* 0x0000000000067941 */ /* 0x000fea0003800200 */
.L_x_117:
[----:B------:R-:W-:Y:S01]  /*6510*/  ISETP.NE.U32.AND P4, PT, R90, RZ, PT ;  /* 0x000000ff5a00720c */ /* 0x000fe20003f85070 */
[----:B------:R-:W-:Y:S01]  /*6520*/  UISETP.NE.AND UP2, UPT, UR50, URZ, UPT ;  /* 0x000000ff3200728c */ /* 0x000fe2000bf45270 */
[----:B------:R-:W-:Y:S01]  /*6530*/  ISETP.NE.U32.AND P3, PT, RZ, UR38, PT ;  /* 0x00000026ff007c0c */ /* 0x000fe2000bf65070 */
[----:B------:R-:W-:Y:S01]  /*6540*/  UISETP.NE.U32.AND UP1, UPT, UR44, URZ, UPT ;  /* 0x000000ff2c00728c */ /* 0x000fe2000bf25070 */
[----:B------:R-:W-:Y:S01]  /*6550*/  ISETP.NE.AND.EX P4, PT, R91, RZ, PT, P4 ;  /* 0x000000ff5b00720c */ /* 0x000fe20003f85340 */
[----:B------:R-:W-:Y:S01]  /*6560*/  UPLOP3.LUT UP0, UPT, UPT, UPT, UPT, 0x40, 0x4 ;  /* 0x000000000004789c */ /* 0x000fe20003f0e870 */
[----:B------:R-:W-:Y:S01]  /*6570*/  ISETP.NE.AND.EX P3, PT, RZ, UR39, PT, P3 ;  /* 0x00000027ff007c0c */ /* 0x000fe2000bf65330 */
[----:B------:R-:W-:Y:S01]  /*6580*/  UISETP.NE.AND.EX UP1, UPT, UR45, URZ, UPT, UP1 ;  /* 0x000000ff2d00728c */ /* 0x000fe2000bf25310 */
[----:B------:R-:W-:Y:S04]  /*6590*/  PLOP3.LUT P1, PT, PT, PT, UP2, 0x80, 0x8 ;  /* 0x000000000008781c */ /* 0x000fe80003f2f028 */
[----:B------:R-:W-:Y:S06]  /*65a0*/  @UP2 UPLOP3.LUT UP0, UPT, UPT, UPT, UP1, 0x80, 0x8 ;  /* 0x000000000008289c */ /* 0x000fec0003f0f010 */
[----:B------:R-:W-:Y:S01]  /*65b0*/  PLOP3.LUT P0, PT, PT, PT, UP0, 0x80, 0x8 ;  /* 0x000000000008781c */ /* 0x000fe20003f0f008 */
[----:B------:R-:W-:Y:S01]  /*65c0*/  @!UPT UIADD3 URZ, UPT, UPT, URZ, URZ, URZ ;  /* 0x000000fffffff290 */ /* 0x000fe2000fffe0ff */
[----:B------:R-:W-:Y:S11]  /*65d0*/  BRA.U !UP1, `(.L_x_119) ;  /* 0x0000000109387547 */ /* 0x000ff6000b800000 */
[----:B------:R-:W-:Y:S01]  /*65e0*/  UISETP.NE.U32.AND UP0, UPT, UR38, URZ, UPT ;  /* 0x000000ff2600728c */ /* 0x000fe2000bf05070 */
[----:B------:R-:W-:Y:S02]  /*65f0*/  HFMA2 R0, -RZ, RZ, 0, 5.9604644775390625e-08 ;  /* 0x00000001ff007431 */ /* 0x000fe400000001ff */
[----:B------:R-:W-:Y:S01]  /*6600*/  IMAD.MOV.U32 R96, RZ, RZ, 0x1 ;  /* 0x00000001ff607424 */ /* 0x000fe200078e00ff */
[----:B------:R-:W-:Y:S06]  /*6610*/  UISETP.NE.AND.EX UP0, UPT, UR39, URZ, UPT, UP0 ;  /* 0x000000ff2700728c */ /* 0x000fec000bf05300 */
[----:B------:R-:W-:Y:S05]  /*6620*/  PLOP3.LUT P2, PT, PT, PT, UP0, 0x80, 0x8 ;  /* 0x000000000008781c */ /* 0x000fea0003f4f008 */
[----:B------:R-:W1:Y:S01]  /*6630*/  @UP0 LDCU.64 UR6, c[0x0][0x888] ;  /* 0x00011100ff0607ac */ /* 0x000e620008000a00 */
[----:B------:R-:W-:Y:S07]  /*6640*/  @UP0 UIMAD UR4, UR36, UR44, URZ ;  /* 0x0000002c240402a4 */ /* 0x000fee000f8e02ff */
[----:B------:R-:W-:Y:S01]  /*6650*/  @!P2 PRMT R96, R0, 0x7610, R96 ;  /* 0x000076100060a816 */ /* 0x000fe20000000060 */
[----:B-1----:R-:W-:Y:S03]  /*6660*/  @UP0 UIMAD.WIDE UR6, UR4, 0x4, UR6 ;  /* 0x00000004040608a5 */ /* 0x002fe6000f8e0206 */
[----:B------:R-:W1:Y:S03]  /*6670*/  @!UP0 LDCU UR4, c[0x0][0x880] ;  /* 0x00011000ff0487ac */ /* 0x000e660008000800 */
[----:B------:R-:W-:Y:S01]  /*6680*/  IMAD.U32 R2, RZ, RZ, UR6 ;  /* 0x00000006ff027e24 */ /* 0x000fe2000f8e00ff */
[----:B------:R-:W-:Y:S05]  /*6690*/  MOV R3, UR7 ;  /* 0x0000000700037c02 */ /* 0x000fea0008000f00 */
[----:B-----5:R2:W5:Y:S02]  /*66a0*/  @P2 LDG.E R49, desc[UR46][R2.64] ;  /* 0x0000002e02312981 */ /* 0x020564000c1e1900 */
[----:B-12---:R-:W-:Y:S02]  /*66b0*/  @!P2 IMAD.U32 R49, RZ, RZ, UR4 ;  /* 0x00000004ff31ae24 */ /* 0x006fe4000f8e00ff */
.L_x_119:
[----:B------:R-:W-:Y:S05]  /*66c0*/  @!P4 BRA `(.L_x_120) ;  /* 0x000000000020c947 */ /* 0x000fea0003800000 */
[----:B------:R-:W-:Y:S04]  /*66d0*/  ISETP.NE.U32.AND P2, PT, R88, RZ, PT ;  /* 0x000000ff5800720c */ /* 0x000fe80003f45070 */
[----:B------:R-:W-:Y:S11]  /*66e0*/  ISETP.NE.AND.EX P2, PT, R89, RZ, PT, P2 ;  /* 0x000000ff5900720c */ /* 0x000ff60003f45320 */
[----:B------:R-:W-:Y:S02]  /*66f0*/  @!UPT UIADD3 URZ, UPT, UPT, URZ, URZ, URZ ;  /* 0x000000fffffff290 */ /* 0x000fe4000fffe0ff */
[----:B------:R-:W1:Y:S01]  /*6700*/  @P2 LDC.64 R2, c[0x0][0x8a8] ;  /* 0x00022a00ff022b82 */ /* 0x000e620000000a00 */
[----:B------:R-:W-:Y:S04]  /*6710*/  @P2 IMAD R0, R90, UR36, RZ ;  /* 0x000000245a002c24 */ /* 0x000fe8000f8e02ff */
[----:B-1----:R-:W-:Y:S05]  /*6720*/  @P2 IMAD.WIDE R2, R0, 0x4, R2 ;  /* 0x0000000400022825 */ /* 0x002fea00078e0202 */
[----:B-----5:R1:W5:Y:S02]  /*6730*/  @P2 LDG.E R47, desc[UR46][R2.64] ;  /* 0x0000002e022f2981 */ /* 0x020364000c1e1900 */
[----:B-1----:R-:W2:Y:S02]  /*6740*/  @!P2 LDC R47, c[0x0][0x8a0] ;  /* 0x00022800ff2fab82 */ /* 0x002ea40000000800 */
.L_x_120:
[----:B-----5:R-:W-:Y:S01]  /*6750*/  FSETP.NEU.AND P2, PT, R49, RZ, PT ;  /* 0x000000ff3100720b */ /* 0x020fe20003f4d000 */
[----:B------:R-:W-:Y:S01]  /*6760*/  BSSY B1, `(.L_x_121) ;  /* 0x0000042000017945 */ /* 0x000fe20003800000 */
[----:B------:R-:W-:Y:S01]  /*6770*/  SEL R2, RZ, 0xffffffff, P3 ;  /* 0xffffffffff027807 */ /* 0x000fe20001800000 */
[----:B------:R-:W-:Y:S01]  /*6780*/  IMAD.MOV.U32 R114, RZ, RZ, 0x1 ;  /* 0x00000001ff727424 */ /* 0x000fe200078e00ff */
[----:B------:R-:W-:Y:S01]  /*6790*/  LOP3.LUT P3, RZ, R96, 0xff, RZ, 0xc0, !PT ;  /* 0x000000ff60ff7812 */ /* 0x000fe2000786c0ff */
[----:B------:R-:W-:Y:S01]  /*67a0*/  IMAD R48, R45, 0x80, R46 ;  /* 0x000000802d307824 */ /* 0x000fe200078e022e */
[----:B------:R-:W-:Y:S02]  /*67b0*/  @P1 SEL R0, RZ, 0xffffffff, P2 ;  /* 0xffffffffff001807 */ /* 0x000fe40001000000 */
[----:B------:R-:W-:Y:S02]  /*67c0*/  CS2R R86, SRZ ;  /* 0x0000000000567805 */ /* 0x000fe4000001ff00 */
[----:B------:R-:W-:Y:S02]  /*67d0*/  LEA R3, R105, UR49, 0x3 ;  /* 0x0000003169037c11 */ /* 0x000fe4000f8e18ff */
[----:B------:R-:W-:Y:S02]  /*67e0*/  CS2R R84, SRZ ;  /* 0x0000000000547805 */ /* 0x000fe4000001ff00 */
[----:B------:R-:W-:Y:S02]  /*67f0*/  @P0 SEL R0, R2, R0, !P3 ;  /* 0x0000000002000207 */ /* 0x000fe40005800000 */
[----:B------:R-:W-:Y:S02]  /*6800*/  CS2R R82, SRZ ;  /* 0x0000000000527805 */ /* 0x000fe4000001ff00 */
[----:B------:R-:W-:Y:S02]  /*6810*/  LEA R111, R45, UR49, 0x3 ;  /* 0x000000312d6f7c11 */ /* 0x000fe4000f8e18ff */
[----:B------:R-:W-:Y:S02]  /*6820*/  CS2R R80, SRZ ;  /* 0x0000000000507805 */ /* 0x000fe4000001ff00 */
[----:B------:R-:W-:Y:S02]  /*6830*/  @P1 LOP3.LUT R0, R0, 0x1, RZ, 0xc0, !PT ;  /* 0x0000000100001812 */ /* 0x000fe400078ec0ff */
[----:B------:R-:W-:Y:S02]  /*6840*/  SHF.L.U32 R4, R107, 0x1f, RZ ;  /* 0x0000001f6b047819 */ /* 0x000fe400000006ff */
[----:B------:R-:W-:Y:S04]  /*6850*/  ISETP.NE.U32.OR P5, PT, R0, 0x1, !P1 ;  /* 0x000000010000780c */ /* 0x000fe80004fa5470 */
[----:B------:R-:W-:Y:S09]  /*6860*/  P2R R117, PR, RZ, 0x20 ;  /* 0x00000020ff757803 */ /* 0x000ff20000000000 */
[----:B------:R-:W-:Y:S04]  /*6870*/  @P5 SHF.L.U32 R0, R104, 0x1f, RZ ;  /* 0x0000001f68005819 */ /* 0x000fe800000006ff */
[----:B------:R1:W3:Y:S01]  /*6880*/  @P5 SYNCS.PHASECHK.TRANS64.TRYWAIT P1, [R3+URZ+0x100], R0 ;  /* 0x00010000030055a7 */ /* 0x0002e200080211ff */
[----:B------:R4:W2:Y:S01]  /*6890*/  SYNCS.PHASECHK.TRANS64.TRYWAIT P0, [R111+URZ+0x170], R4 ;  /* 0x000170046f0075a7 */ /* 0x0008a200080011ff */
[----:B-1----:R-:W-:Y:S02]  /*68a0*/  SEL R0, RZ, 0xffffffff, P2 ;  /* 0xffffffffff007807 */ /* 0x002fe40001000000 */
[----:B------:R-:W-:Y:S11]  /*68b0*/  PLOP3.LUT P2, PT, PT, PT, UP1, 0x80, 0x8 ;  /* 0x000000000008781c */ /* 0x000ff60003f4f018 */
[----:B------:R-:W-:Y:S02]  /*68c0*/  @!UPT UIADD3 URZ, UPT, UPT, URZ, URZ, URZ ;  /* 0x000000fffffff290 */ /* 0x000fe4000fffe0ff */
[----:B------:R-:W-:Y:S04]  /*68d0*/  @P2 SEL R0, R2, R0, !P3 ;  /* 0x0000000002002207 */ /* 0x000fe80005800000 */
[----:B------:R-:W-:Y:S04]  /*68e0*/  LOP3.LUT R0, R0, 0x1, RZ, 0xc0, !PT ;  /* 0x0000000100007812 */ /* 0x000fe800078ec0ff */
[----:B------:R-:W-:Y:S04]  /*68f0*/  ISETP.NE.U32.AND P4, PT, R0, 0x1, PT ;  /* 0x000000010000780c */ /* 0x000fe80003f85070 */
[----:B------:R-:W-:Y:S02]  /*6900*/  P2R R115, PR, RZ, 0x10 ;  /* 0x00000010ff737803 */ /* 0x000fe40000000000 */
[----:B---3--:R-:W-:Y:S01]  /*6910*/  @P5 SEL R114, RZ, 0x1, !P1 ;  /* 0x00000001ff725807 */ /* 0x008fe20004800000 */
[----:B--2-4-:R-:W-:Y:S06]  /*6920*/  @!P5 BRA `(.L_x_122) ;  /* 0x000000000094d947 */ /* 0x014fec0003800000 */
[----:B------:R-:W-:Y:S01]  /*6930*/  @P4 IMAD R5, R105, 0x1000, R100 ;  /* 0x0000100069054824 */ /* 0x000fe200078e0264 */
[----:B------:R-:W-:Y:S01]  /*6940*/  LOP3.LUT P5, RZ, R101, 0x80, RZ, 0xc0, !PT ;  /* 0x0000008065ff7812 */ /* 0x000fe200078ac0ff */
[----:B------:R-:W-:Y:S01]  /*6950*/  BSSY B0, `(.L_x_123) ;  /* 0x0000010000007945 */ /* 0x000fe20003800000 */
[----:B------:R-:W-:Y:S01]  /*6960*/  ISETP.NE.AND P2, PT, R114, RZ, PT ;  /* 0x000000ff7200720c */ /* 0x000fe20003f45270 */
[----:B------:R-:W-:Y:S01]  /*6970*/  @P4 VIADD R2, R5, UR49 ;  /* 0x0000003105024c36 */ /* 0x000fe20008000000 */
[----:B------:R-:W-:Y:S02]  /*6980*/  PLOP3.LUT P1, PT, PT, PT, PT, 0x8, 0x80 ;  /* 0x000000000080781c */ /* 0x000fe40003f2e170 */
[----:B------:R-:W-:Y:S02]  /*6990*/  CS2R R82, SRZ ;  /* 0x0000000000527805 */ /* 0x000fe4000001ff00 */
[----:B------:R-:W-:Y:S01]  /*69a0*/  @P4 PLOP3.LUT P1, PT, P5, PT, PT, 0x80, 0x8 ;  /* 0x000000000008481c */ /* 0x000fe20002f2f070 */
[C---:B------:R-:W-:Y:S01]  /*69b0*/  @P4 VIADD R0, R2.reuse, 0x300 ;  /* 0x0000030002004836 */ /* 0x040fe20000000000 */
[----:B------:R-:W-:Y:S01]  /*69c0*/  CS2R R80, SRZ ;  /* 0x0000000000507805 */ /* 0x000fe2000001ff00 */
[----:B------:R-:W-:Y:S01]  /*69d0*/  @P4 VIADD R2, R2, 0x310 ;  /* 0x0000031002024836 */ /* 0x000fe20000000000 */
[----:B------:R-:W-:Y:S02]  /*69e0*/  CS2R R86, SRZ ;  /* 0x0000000000567805 */ /* 0x000fe4000001ff00 */
[----:B------:R-:W-:Y:S07]  /*69f0*/  CS2R R84, SRZ ;  /* 0x0000000000547805 */ /* 0x000fee000001ff00 */
[----:B------:R-:W-:Y:S01]  /*6a00*/  @P1 VIADD R2, R0, 0xfffffff0 ;  /* 0xfffffff000021836 */ /* 0x000fe20000000000 */
[----:B------:R-:W-:Y:S06]  /*6a10*/  @P2 BRA `(.L_x_124) ;  /* 0x00000000000c2947 */ /* 0x000fec0003800000 */
[----:B------:R-:W-:Y:S04]  /*6a20*/  SHF.L.U32 R0, R104, 0x1f, RZ ;  /* 0x0000001f68007819 */ /* 0x000fe800000006ff */
[----:B------:R-:W1:Y:S02]  /*6a30*/  SYNCS.PHASECHK.TRANS64.TRYWAIT P1, [R3+URZ+0x100], R0 ;  /* 0x00010000030075a7 */ /* 0x000e6400080211ff */
[----:B-1----:R-:W-:Y:S05]  /*6a40*/  @!P1 BRA `(.L_x_125) ;  /* 0x0000004400bc9947 */ /* 0x002fea0003800000 */
.L_x_124:
[----:B------:R-:W-:Y:S05]  /*6a50*/  BSYNC B0 ;  /* 0x0000000000007941 */ /* 0x000fea0003800000 */
.L_x_123:
[----:B------:R-:W-:Y:S01]  /*6a60*/  ISETP.NE.AND P1, PT, R115, RZ, PT ;  /* 0x000000ff7300720c */ /* 0x000fe20003f25270 */
[----:B-1----:R-:W-:Y:S02]  /*6a70*/  VIADD R3, R3, 0x120 ;  /* 0x0000012003037836 */ /* 0x002fe40000000000 */
[----:B------:R-:W-:Y:S02]  /*6a80*/  IMAD.U32 R0, RZ, RZ, UR37 ;  /* 0x00000025ff007e24 */ /* 0x000fe4000f8e00ff */
[----:B------:R-:W-:Y:S03]  /*6a90*/  VIADD R105, R105, 0x1 ;  /* 0x0000000169697836 */ /* 0x000fe60000000000 */
[----:B------:R-:W-:Y:S05]  /*6aa0*/  PRMT R0, R0, 0x654, R3 ;  /* 0x0000065400007816 */ /* 0x000fea0000000003 */
[----:B------:R1:W2:Y:S04]  /*6ab0*/  @P1 LDS.128 R80, [R5+UR49+0x300] ;  /* 0x0003003105501984 */ /* 0x0002a80008000c00 */
[----:B------:R1:W3:Y:S01]  /*6ac0*/  @P1 LDS.128 R84, [R2] ;  /* 0x0000000002541984 */ /* 0x0002e20000000c00 */
[C---:B------:R-:W-:Y:S01]  /*6ad0*/  ISETP.NE.AND P1, PT, R105.reuse, 0x4, PT ;  /* 0x000000046900780c */ /* 0x040fe20003f25270 */
[----:B------:R-:W-:Y:S01]  /*6ae0*/  @!PT LDS RZ, [RZ] ;  /* 0x00000000fffff984 */ /* 0x000fe20000000800 */
[----:B------:R-:W-:Y:S01]  /*6af0*/  @!PT LDS RZ, [RZ] ;  /* 0x00000000fffff984 */ /* 0x000fe20000000800 */
[----:B------:R-:W-:Y:S01]  /*6b00*/  @!PT LDS RZ, [RZ] ;  /* 0x00000000fffff984 */ /* 0x000fe20000000800 */
[----:B------:R-:W-:Y:S01]  /*6b10*/  @!PT LDS RZ, [RZ] ;  /* 0x00000000fffff984 */ /* 0x000fe20000000800 */
[----:B------:R4:W-:Y:S06]  /*6b20*/  MEMBAR.ALL.CTA ;  /* 0x0000000000007992 */ /* 0x0009ec0000008000 */
[----:B----4-:R-:W4:Y:S01]  /*6b30*/  FENCE.VIEW.ASYNC.S ;  /* 0x00000000000073c6 */ /* 0x010f220000000000 */
[----:B------:R-:W-:Y:S01]  /*6b40*/  SEL R105, R105, RZ, P1 ;  /* 0x000000ff69697207 */ /* 0x000fe20000800000 */
[----:B----4-:R4:W-:Y:S02]  /*6b50*/  SYNCS.ARRIVE.TRANS64.RED.A1T0 RZ, [R0+URZ], RZ ;  /* 0x000000ff00ff79a7 */ /* 0x0109e400081004ff */
[----:B----4-:R-:W-:Y:S04]  /*6b60*/  SEL R0, RZ, 0x1, P1 ;  /* 0x00000001ff007807 */ /* 0x010fe80000800000 */
[----:B-12---:R-:W-:Y:S02]  /*6b70*/  LOP3.LUT R104, R104, R0, RZ, 0x3c, !PT ;  /* 0x0000000068687212 */ /* 0x006fe400078e3cff */
.L_x_122:
[----:B------:R-:W-:Y:S05]  /*6b80*/  BSYNC B1 ;  /* 0x0000000000017941 */ /* 0x000fea0003800000 */
.L_x_121:
[----:B------:R-:W-:Y:S04]  /*6b90*/  SHF.R.U32.HI R0, RZ, 0x15, R48 ;  /* 0x00000015ff007819 */ /* 0x000fe80000011630 */
[----:B------:R-:W-:Y:S01]  /*6ba0*/  LOP3.LUT P1, RZ, R0, 0x3, R102, 0x48, !PT ;  /* 0x0000000300ff7812 */ /* 0x000fe20007824866 */
[----:B------:R-:W-:Y:S01]  /*6bb0*/  @!UPT UIADD3 URZ, UPT, UPT, URZ, URZ, URZ ;  /* 0x000000fffffff290 */ /* 0x000fe2000fffe0ff */
[----:B------:R-:W-:Y:S11]  /*6bc0*/  @P0 BRA `(.L_x_126) ;  /* 0x0000000000080947 */ /* 0x000ff60003800000 */
[----:B------:R-:W1:Y:S02]  /*6bd0*/  SYNCS.PHASECHK.TRANS64.TRYWAIT P0, [R111+URZ+0x170], R4 ;  /* 0x000170046f0075a7 */ /* 0x000e6400080011ff */
[----:B-1----:R-:W-:Y:S05]  /*6be0*/  @!P0 BRA `(.L_x_127) ;  /* 0x0000004400688947 */ /* 0x002fea0003800000 */
.L_x_126:
[----:B------:R-:W-:Y:S05]  /*6bf0*/  @!P1 BRA `(.L_x_128) ;  /* 0x0000000000409947 */ /* 0x000fea0003800000 */
[----:B------:R-:W2:Y:S01]  /*6c00*/  LDCU.64 UR8, c[0x4][0x78] ;  /* 0x01000f00ff0877ac */ /* 0x000ea20008000a00 */
[----:B------:R-:W-:Y:S01]  /*6c10*/  MOV R3, 0x0 ;  /* 0x0000000000037802 */ /* 0x000fe20000000f00 */
[----:B------:R-:W-:Y:S02]  /*6c20*/  HFMA2 R12, -RZ, RZ, 0, 5.9604644775390625e-08 ;  /* 0x00000001ff0c7431 */ /* 0x000fe400000001ff */
[----:B------:R-:W-:Y:S02]  /*6c30*/  IMAD.MOV.U32 R8, RZ, RZ, 0x192 ;  /* 0x00000192ff087424 */ /* 0x000fe400078e00ff */
[----:B------:R-:W-:Y:S01]  /*6c40*/  IMAD.MOV.U32 R13, RZ, RZ, RZ ;  /* 0x000000ffff0d7224 */ /* 0x000fe200078e00ff */
[----:B------:R-:W4:Y:S01]  /*6c50*/  LDCU.64 UR6, c[0x4][0x80] ;  /* 0x01001000ff0677ac */ /* 0x000f220008000a00 */
[----:B------:R-:W3:Y:S01]  /*6c60*/  LDC.64 R2, c[0x4][R3] ;  /* 0x0100000003027b82 */ /* 0x000ee20000000a00 */
[----:B------:R-:W5:Y:S01]  /*6c70*/  LDCU.64 UR4, c[0x4][0x18] ;  /* 0x01000300ff0477ac */ /* 0x000f620008000a00 */
[----:B--2---:R-:W-:Y:S01]  /*6c80*/  MOV R5, UR9 ;  /* 0x0000000900057c02 */ /* 0x004fe20008000f00 */
[----:B-1----:R-:W-:Y:S01]  /*6c90*/  IMAD.U32 R4, RZ, RZ, UR8 ;  /* 0x00000008ff047e24 */ /* 0x002fe2000f8e00ff */
[----:B----4-:R-:W-:Y:S01]  /*6ca0*/  MOV R7, UR7 ;  /* 0x0000000700077c02 */ /* 0x010fe20008000f00 */
[----:B------:R-:W-:Y:S01]  /*6cb0*/  IMAD.U32 R6, RZ, RZ, UR6 ;  /* 0x00000006ff067e24 */ /* 0x000fe2000f8e00ff */
[----:B-----5:R-:W-:Y:S01]  /*6cc0*/  MOV R11, UR5 ;  /* 0x00000005000b7c02 */ /* 0x020fe20008000f00 */
[----:B------:R-:W-:Y:S02]  /*6cd0*/  IMAD.U32 R10, RZ, RZ, UR4 ;  /* 0x00000004ff0a7e24 */ /* 0x000fe4000f8e00ff */
[----:B------:R-:W-:Y:S07]  /*6ce0*/  LEPC R20, `(.L_x_128) ;  /* 0x000000001014794e */ /* 0x000fee0000000000 */
[----:B---3--:R-:W-:Y:S05]  /*6cf0*/  CALL.ABS.NOINC R2 ;  /* 0x0000000002007343 */ /* 0x008fea0003c00000 */
.L_x_128:
[----:B-1----:R-:W-:Y:S01]  /*6d00*/  F2FP.F16.E4M3.UNPACK_B R4, R81 ;  /* 0x00000051ff04723e */ /* 0x002fe200020006ff */
[----:B------:R-:W-:Y:S05]  /*6d10*/  WARPSYNC.ALL ;  /* 0x0000000000007948 */ /* 0x000fea0003800000 */
[----:B------:R-:W-:Y:S01]  /*6d20*/  R2UR UR4, R48 ;  /* 0x00000000300472ca */ /* 0x000fe200000e0000 */
[--C-:B------:R-:W-:Y:S01]  /*6d30*/  HADD2.F32 R53, -RZ, R4.reuse.H0_H0 ;  /* 0x20000004ff357230 */ /* 0x100fe20000004100 */
[-C--:B------:R-:W-:Y:S01]  /*6d40*/  F2FP.F16.E4M3.UNPACK_B R3, R80.reuse ;  /* 0x00000050ff03723e */ /* 0x080fe200020006ff */
[----:B------:R-:W-:Y:S01]  /*6d50*/  HADD2.F32 R54, -RZ, R4.H1_H1 ;  /* 0x30000004ff367230 */ /* 0x000fe20000004100 */
[----:B------:R-:W-:Y:S01]  /*6d60*/  F2FP.F16.E4M3.UNPACK_B R0, R80.H1 ;  /* 0x00000050ff00723e */ /* 0x000fe200030006ff */
[----:B------:R-:W-:Y:S01]  /*6d70*/  BSSY.RECONVERGENT B0, `(.L_x_129) ;  /* 0x000009e000007945 */ /* 0x000fe20003800200 */
[----:B------:R-:W-:Y:S01]  /*6d80*/  F2FP.F16.E4M3.UNPACK_B R64, R83.H1 ;  /* 0x00000053ff40723e */ /* 0x000fe200030006ff */
[--C-:B------:R-:W-:Y:S01]  /*6d90*/  HADD2.F32 R2, -RZ, R3.reuse.H0_H0 ;  /* 0x20000003ff027230 */ /* 0x100fe20000004100 */
[----:B---3--:R-:W-:Y:S01]  /*6da0*/  F2FP.F16.E4M3.UNPACK_B R74, R86 ;  /* 0x00000056ff4a723e */ /* 0x008fe200020006ff */
[----:B------:R-:W-:Y:S01]  /*6db0*/  HADD2.F32 R50, -RZ, R3.H1_H1 ;  /* 0x30000003ff327230 */ /* 0x000fe20000004100 */
[----:B------:R-:W-:Y:S01]  /*6dc0*/  F2FP.F16.E4M3.UNPACK_B R3, R81.H1 ;  /* 0x00000051ff03723e */ /* 0x000fe200030006ff */
[--C-:B------:R-:W-:Y:S01]  /*6dd0*/  HADD2.F32 R51, -RZ, R0.reuse.H0_H0 ;  /* 0x20000000ff337230 */ /* 0x100fe20000004100 */
[----:B------:R-:W-:Y:S01]  /*6de0*/  MOV R116, 0x10 ;  /* 0x0000001000747802 */ /* 0x000fe20000000f00 */
[----:B------:R-:W-:Y:S01]  /*6df0*/  HADD2.F32 R52, -RZ, R0.H1_H1 ;  /* 0x30000000ff347230 */ /* 0x000fe20000004100 */
[-C--:B------:R-:W-:Y:S01]  /*6e00*/  F2FP.F16.E4M3.UNPACK_B R0, R82.reuse ;  /* 0x00000052ff00723e */ /* 0x080fe200020006ff */
[----:B------:R-:W1:Y:S01]  /*6e10*/  LDTM.x32 R4, tmem[UR4] ;  /* 0x00000004000479ee */ /* 0x000e6200082c0000 */
[----:B------:R-:W-:Y:S01]  /*6e20*/  LOP3.LUT P5, RZ, R101, 0x80, RZ, 0xc0, !PT ;  /* 0x0000008065ff7812 */ /* 0x000fe200078ac0ff */
[--C-:B------:R-:W-:Y:S01]  /*6e30*/  HADD2.F32 R55, -RZ, R3.reuse.H0_H0 ;  /* 0x20000003ff377230 */ /* 0x100fe20000004100 */
[----:B------:R-:W-:Y:S01]  /*6e40*/  IADD3 R113, PT, PT, R100, UR49, RZ ;  /* 0x0000003164717c10 */ /* 0x000fe2000fffe0ff */
[--C-:B------:R-:W-:Y:S01]  /*6e50*/  HADD2.F32 R57, -RZ, R0.reuse.H0_H0 ;  /* 0x20000000ff397230 */ /* 0x100fe20000004100 */
[----:B------:R-:W-:Y:S01]  /*6e60*/  SEL R116, R116, 0xfffffff0, !P5 ;  /* 0xfffffff074747807 */ /* 0x000fe20006800000 */
[----:B------:R-:W-:Y:S01]  /*6e70*/  HADD2.F32 R58, -RZ, R0.H1_H1 ;  /* 0x30000000ff3a7230 */ /* 0x000fe20000004100 */
[----:B------:R-:W-:Y:S01]  /*6e80*/  F2FP.F16.E4M3.UNPACK_B R0, R83 ;  /* 0x00000053ff00723e */ /* 0x000fe200020006ff */
[----:B------:R-:W-:Y:S01]  /*6e90*/  HADD2.F32 R56, -RZ, R3.H1_H1 ;  /* 0x30000003ff387230 */ /* 0x000fe20000004100 */
[----:B------:R-:W-:Y:S01]  /*6ea0*/  F2FP.F16.E4M3.UNPACK_B R3, R82.H1 ;  /* 0x00000052ff03723e */ /* 0x000fe200030006ff */
[----:B------:R-:W-:Y:S01]  /*6eb0*/  HADD2.F32 R73, -RZ, R74.H0_H0 ;  /* 0x2000004aff497230 */ /* 0x000fe20000004100 */
[----:B------:R-:W-:Y:S01]  /*6ec0*/  IADD3 R113, PT, PT, R113, R116, RZ ;  /* 0x0000007471717210 */ /* 0x000fe20007ffe0ff */
[--C-:B------:R-:W-:Y:S01]  /*6ed0*/  HADD2.F32 R61, -RZ, R0.reuse.H0_H0 ;  /* 0x20000000ff3d7230 */ /* 0x100fe20000004100 */
[----:B------:R-:W-:Y:S01]  /*6ee0*/  ISETP.NE.AND P0, PT, R109, RZ, PT ;  /* 0x000000ff6d00720c */ /* 0x000fe20003f05270 */
[----:B------:R-:W-:Y:S01]  /*6ef0*/  HADD2.F32 R62, -RZ, R0.H1_H1 ;  /* 0x30000000ff3e7230 */ /* 0x000fe20000004100 */
[-C--:B------:R-:W-:Y:S01]  /*6f00*/  F2FP.F16.E4M3.UNPACK_B R0, R84.reuse.H1 ;  /* 0x00000054ff00723e */ /* 0x080fe200030006ff */
[--C-:B------:R-:W-:Y:S01]  /*6f10*/  HADD2.F32 R59, -RZ, R3.reuse.H0_H0 ;  /* 0x20000003ff3b7230 */ /* 0x100fe20000004100 */
[----:B------:R-:W-:Y:S01]  /*6f20*/  ISETP.NE.AND P6, PT, R117, RZ, PT ;  /* 0x000000ff7500720c */ /* 0x000fe20003fc5270 */
[----:B------:R-:W-:Y:S01]  /*6f30*/  HADD2.F32 R60, -RZ, R3.H1_H1 ;  /* 0x30000003ff3c7230 */ /* 0x000fe20000004100 */
[----:B------:R-:W-:Y:S01]  /*6f40*/  F2FP.F16.E4M3.UNPACK_B R3, R84 ;  /* 0x00000054ff03723e */ /* 0x000fe200020006ff */
[--C-:B------:R-:W-:Y:S02]  /*6f50*/  HADD2.F32 R67, -RZ, R0.reuse.H0_H0 ;  /* 0x20000000ff437230 */ /* 0x100fe40000004100 */
[----:B------:R-:W-:Y:S01]  /*6f60*/  HADD2.F32 R68, -RZ, R0.H1_H1 ;  /* 0x30000000ff447230 */ /* 0x000fe20000004100 */
[----:B------:R-:W-:Y:S01]  /*6f70*/  F2FP.F16.E4M3.UNPACK_B R0, R85.H1 ;  /* 0x00000055ff00723e */ /* 0x000fe200030006ff */
[--C-:B------:R-:W-:Y:S02]  /*6f80*/  HADD2.F32 R65, -RZ, R3.reuse.H0_H0 ;  /* 0x20000003ff417230 */ /* 0x100fe40000004100 */
[C---:B-1----:R-:W-:Y:S01]  /*6f90*/  FMUL R7, R47.reuse, R7 ;  /* 0x000000072f077220 */ /* 0x042fe20000400000 */
[----:B------:R-:W-:Y:S01]  /*6fa0*/  HADD2.F32 R66, -RZ, R3.H1_H1 ;  /* 0x30000003ff427230 */ /* 0x000fe20000004100 */
[----:B------:R-:W-:Y:S01]  /*6fb0*/  F2FP.F16.E4M3.UNPACK_B R3, R85 ;  /* 0x00000055ff03723e */ /* 0x000fe200020006ff */
[--C-:B------:R-:W-:Y:S02]  /*6fc0*/  HADD2.F32 R71, -RZ, R0.reuse.H0_H0 ;  /* 0x20000000ff477230 */ /* 0x100fe40000004100 */
[----:B------:R-:W-:Y:S02]  /*6fd0*/  HADD2.F32 R72, -RZ, R0.H1_H1 ;  /* 0x30000000ff487230 */ /* 0x000fe40000004100 */
[----:B------:R-:W-:Y:S01]  /*6fe0*/  FMUL R0, R47, R4 ;  /* 0x000000042f007220 */ /* 0x000fe20000400000 */
[--C-:B------:R-:W-:Y:S01]  /*6ff0*/  HADD2.F32 R69, -RZ, R3.reuse.H0_H0 ;  /* 0x20000003ff457230 */ /* 0x100fe20000004100 */
[----:B------:R-:W-:Y:S01]  /*7000*/  F2FP.F16.E4M3.UNPACK_B R4, R87 ;  /* 0x00000057ff04723e */ /* 0x000fe200020006ff */
[----:B------:R-:W-:Y:S01]  /*7010*/  HADD2.F32 R70, -RZ, R3.H1_H1 ;  /* 0x30000003ff467230 */ /* 0x000fe20000004100 */
[----:B------:R-:W-:Y:S01]  /*7020*/  F2FP.F16.E4M3.UNPACK_B R3, R86.H1 ;  /* 0x00000056ff03723e */ /* 0x000fe200030006ff */
[----:B------:R-:W-:Y:S01]  /*7030*/  FFMA R0, R49, R2, R0 ;  /* 0x0000000231007223 */ /* 0x000fe20000000000 */
[----:B------:R-:W-:Y:S01]  /*7040*/  FMUL R2, R47, R5 ;  /* 0x000000052f027220 */ /* 0x000fe20000400000 */
[----:B------:R-:W-:Y:S01]  /*7050*/  HADD2.F32 R74, -RZ, R74.H1_H1 ;  /* 0x3000004aff4a7230 */ /* 0x000fe20000004100 */
[----:B------:R-:W-:Y:S01]  /*7060*/  F2FP.F16.E4M3.UNPACK_B R5, R87.H1 ;  /* 0x00000057ff05723e */ /* 0x000fe200030006ff */
[--C-:B------:R-:W-:Y:S02]  /*7070*/  HADD2.F32 R75, -RZ, R3.reuse.H0_H0 ;  /* 0x20000003ff4b7230 */ /* 0x100fe40000004100 */
[----:B------:R-:W-:Y:S01]  /*7080*/  FFMA R2, R49, R50, R2 ;  /* 0x0000003231027223 */ /* 0x000fe20000000002 */
[----:B------:R-:W-:Y:S02]  /*7090*/  HADD2.F32 R76, -RZ, R3.H1_H1 ;  /* 0x30000003ff4c7230 */ /* 0x000fe40000004100 */
[C---:B------:R-:W-:Y:S01]  /*70a0*/  FMUL R3, R47.reuse, R6 ;  /* 0x000000062f037220 */ /* 0x040fe20000400000 */
[--C-:B------:R-:W-:Y:S02]  /*70b0*/  HADD2.F32 R50, -RZ, R4.reuse.H0_H0 ;  /* 0x20000004ff327230 */ /* 0x100fe40000004100 */
[C---:B------:R-:W-:Y:S01]  /*70c0*/  FMUL R6, R47.reuse, R11 ;  /* 0x0000000b2f067220 */ /* 0x040fe20000400000 */
[----:B------:R-:W-:Y:S01]  /*70d0*/  FMUL R11, R47, R16 ;  /* 0x000000102f0b7220 */ /* 0x000fe20000400000 */
[C---:B------:R-:W-:Y:S01]  /*70e0*/  FFMA R3, R49.reuse, R51, R3 ;  /* 0x0000003331037223 */ /* 0x040fe20000000003 */
[----:B------:R-:W-:Y:S01]  /*70f0*/  FFMA R7, R49, R52, R7 ;  /* 0x0000003431077223 */ /* 0x000fe20000000007 */
[----:B------:R-:W-:Y:S02]  /*7100*/  HADD2.F32 R51, -RZ, R4.H1_H1 ;  /* 0x30000004ff337230 */ /* 0x000fe40000004100 */
[C---:B------:R-:W-:Y:S01]  /*7110*/  FMUL R4, R47.reuse, R9 ;  /* 0x000000092f047220 */ /* 0x040fe20000400000 */
[--C-:B------:R-:W-:Y:S02]  /*7120*/  HADD2.F32 R52, -RZ, R5.reuse.H0_H0 ;  /* 0x20000005ff347230 */ /* 0x100fe40000004100 */
[----:B------:R-:W-:Y:S01]  /*7130*/  FMUL R16, R47, R21 ;  /* 0x000000152f107220 */ /* 0x000fe20000400000 */
[----:B------:R-:W-:Y:S01]  /*7140*/  F2FP.SATFINITE.E4M3.F32.PACK_AB_MERGE_C R78, R7, R3, RZ ;  /* 0x00000003074e723e */ /* 0x000fe200048070ff */
[C---:B------:R-:W-:Y:S01]  /*7150*/  FMUL R3, R47.reuse, R8 ;  /* 0x000000082f037220 */ /* 0x040fe20000400000 */
[----:B------:R-:W-:Y:S02]  /*7160*/  HADD2.F32 R77, -RZ, R5.H1_H1 ;  /* 0x30000005ff4d7230 */ /* 0x000fe40000004100 */
[C---:B------:R-:W-:Y:S01]  /*7170*/  FMUL R7, R47.reuse, R12 ;  /* 0x0000000c2f077220 */ /* 0x040fe20000400000 */
[----:B------:R-:W-:Y:S01]  /*7180*/  FMUL R8, R47, R13 ;  /* 0x0000000d2f087220 */ /* 0x000fe20000400000 */
[C---:B------:R-:W-:Y:S01]  /*7190*/  FFMA R3, R49.reuse, R53, R3 ;  /* 0x0000003531037223 */ /* 0x040fe20000000003 */
[----:B------:R-:W-:Y:S01]  /*71a0*/  FFMA R4, R49, R54, R4 ;  /* 0x0000003631047223 */ /* 0x000fe20000000004 */
[C---:B------:R-:W-:Y:S01]  /*71b0*/  FMUL R12, R47.reuse, R17 ;  /* 0x000000112f0c7220 */ /* 0x040fe20000400000 */
[C---:B------:R-:W-:Y:S01]  /*71c0*/  FMUL R5, R47.reuse, R10 ;  /* 0x0000000a2f057220 */ /* 0x040fe20000400000 */
[C---:B------:R-:W-:Y:S01]  /*71d0*/  FMUL R9, R47.reuse, R14 ;  /* 0x0000000e2f097220 */ /* 0x040fe20000400000 */
[C---:B------:R-:W-:Y:S01]  /*71e0*/  FMUL R10, R47.reuse, R15 ;  /* 0x0000000f2f0a7220 */ /* 0x040fe20000400000 */
[----:B------:R-:W-:Y:S01]  /*71f0*/  FMUL R15, R47, R20 ;  /* 0x000000142f0f7220 */ /* 0x000fe20000400000 */
[C---:B------:R-:W-:Y:S01]  /*7200*/  FFMA R5, R49.reuse, R55, R5 ;  /* 0x0000003731057223 */ /* 0x040fe20000000005 */
[C---:B------:R-:W-:Y:S01]  /*7210*/  FFMA R6, R49.reuse, R56, R6 ;  /* 0x0000003831067223 */ /* 0x040fe20000000006 */
[C---:B------:R-:W-:Y:S01]  /*7220*/  FFMA R7, R49.reuse, R57, R7 ;  /* 0x0000003931077223 */ /* 0x040fe20000000007 */
[C---:B------:R-:W-:Y:S01]  /*7230*/  FFMA R8, R49.reuse, R58, R8 ;  /* 0x0000003a31087223 */ /* 0x040fe20000000008 */
[--C-:B------:R-:W-:Y:S02]  /*7240*/  HADD2.F32 R63, -RZ, R64.reuse.H0_H0 ;  /* 0x20000040ff3f7230 */ /* 0x100fe40000004100 */
[C---:B------:R-:W-:Y:S01]  /*7250*/  FFMA R9, R49.reuse, R59, R9 ;  /* 0x0000003b31097223 */ /* 0x040fe20000000009 */
[----:B------:R-:W-:Y:S01]  /*7260*/  F2FP.SATFINITE.E4M3.F32.PACK_AB_MERGE_C R5, R6, R5, RZ ;  /* 0x000000050605723e */ /* 0x000fe200048070ff */
[C---:B------:R-:W-:Y:S01]  /*7270*/  FFMA R10, R49.reuse, R60, R10 ;  /* 0x0000003c310a7223 */ /* 0x040fe2000000000a */
[C---:B------:R-:W-:Y:S01]  /*7280*/  FFMA R11, R49.reuse, R61, R11 ;  /* 0x0000003d310b7223 */ /* 0x040fe2000000000b */
[----:B------:R-:W-:Y:S01]  /*7290*/  FFMA R12, R49, R62, R12 ;  /* 0x0000003e310c7223 */ /* 0x000fe2000000000c */
[C---:B------:R-:W-:Y:S01]  /*72a0*/  FMUL R20, R47.reuse, R25 ;  /* 0x000000192f147220 */ /* 0x040fe20000400000 */
[C---:B------:R-:W-:Y:S01]  /*72b0*/  FMUL R25, R47.reuse, R30 ;  /* 0x0000001e2f197220 */ /* 0x040fe20000400000 */
[C---:B------:R-:W-:Y:S01]  /*72c0*/  FMUL R30, R47.reuse, R35 ;  /* 0x000000232f1e7220 */ /* 0x040fe20000400000 */
[----:B------:R-:W-:Y:S01]  /*72d0*/  F2FP.SATFINITE.E4M3.F32.PACK_AB_MERGE_C R9, R10, R9, RZ ;  /* 0x000000090a09723e */ /* 0x000fe200048070ff */
[----:B------:R-:W-:Y:S02]  /*72e0*/  HADD2.F32 R64, -RZ, R64.H1_H1 ;  /* 0x30000040ff407230 */ /* 0x000fe40000004100 */
[C---:B------:R-:W-:Y:S01]  /*72f0*/  FMUL R13, R47.reuse, R18 ;  /* 0x000000122f0d7220 */ /* 0x040fe20000400000 */
[C---:B------:R-:W-:Y:S01]  /*7300*/  FMUL R14, R47.reuse, R19 ;  /* 0x000000132f0e7220 */ /* 0x040fe20000400000 */
[C---:B------:R-:W-:Y:S01]  /*7310*/  FMUL R17, R47.reuse, R22 ;  /* 0x000000162f117220 */ /* 0x040fe20000400000 */
[----:B------:R-:W-:Y:S01]  /*7320*/  FMUL R18, R47, R23 ;  /* 0x000000172f127220 */ /* 0x000fe20000400000 */
[C---:B------:R-:W-:Y:S01]  /*7330*/  FFMA R13, R49.reuse, R63, R13 ;  /* 0x0000003f310d7223 */ /* 0x040fe2000000000d */
[C---:B------:R-:W-:Y:S01]  /*7340*/  FFMA R14, R49.reuse, R64, R14 ;  /* 0x00000040310e7223 */ /* 0x040fe2000000000e */
[----:B------:R-:W-:Y:S01]  /*7350*/  FFMA R15, R49, R65, R15 ;  /* 0x00000041310f7223 */ /* 0x000fe2000000000f */
[----:B------:R-:W-:Y:S01]  /*7360*/  FMUL R19, R47, R24 ;  /* 0x000000182f137220 */ /* 0x000fe20000400000 */
[C---:B------:R-:W-:Y:S01]  /*7370*/  FFMA R16, R49.reuse, R66, R16 ;  /* 0x0000004231107223 */ /* 0x040fe20000000010 */
[----:B------:R-:W-:Y:S01]  /*7380*/  FFMA R17, R49, R67, R17 ;  /* 0x0000004331117223 */ /* 0x000fe20000000011 */
[----:B------:R-:W-:Y:S01]  /*7390*/  F2FP.SATFINITE.E4M3.F32.PACK_AB_MERGE_C R13, R14, R13, RZ ;  /* 0x0000000d0e0d723e */ /* 0x000fe200048070ff */
[C---:B------:R-:W-:Y:S01]  /*73a0*/  FMUL R21, R47.reuse, R26 ;  /* 0x0000001a2f157220 */ /* 0x040fe20000400000 */
[----:B------:R-:W-:Y:S01]  /*73b0*/  FMUL R22, R47, R27 ;  /* 0x0000001b2f167220 */ /* 0x000fe20000400000 */
[C---:B------:R-:W-:Y:S01]  /*73c0*/  FFMA R18, R49.reuse, R68, R18 ;  /* 0x0000004431127223 */ /* 0x040fe20000000012 */
[----:B------:R-:W-:Y:S01]  /*73d0*/  FFMA R19, R49, R69, R19 ;  /* 0x0000004531137223 */ /* 0x000fe20000000013 */
[----:B------:R-:W-:Y:S01]  /*73e0*/  FMUL R23, R47, R28 ;  /* 0x0000001c2f177220 */ /* 0x000fe20000400000 */
[----:B------:R-:W-:Y:S01]  /*73f0*/  FFMA R20, R49, R70, R20 ;  /* 0x0000004631147223 */ /* 0x000fe20000000014 */
[----:B------:R-:W-:Y:S01]  /*7400*/  FMUL R24, R47, R29 ;  /* 0x0000001d2f187220 */ /* 0x000fe20000400000 */
[C---:B------:R-:W-:Y:S01]  /*7410*/  FFMA R21, R49.reuse, R71, R21 ;  /* 0x0000004731157223 */ /* 0x040fe20000000015 */
[----:B------:R-:W-:Y:S01]  /*7420*/  FFMA R22, R49, R72, R22 ;  /* 0x0000004831167223 */ /* 0x000fe20000000016 */
[C---:B------:R-:W-:Y:S01]  /*7430*/  FMUL R26, R47.reuse, R31 ;  /* 0x0000001f2f1a7220 */ /* 0x040fe20000400000 */
[----:B------:R-:W-:Y:S01]  /*7440*/  FMUL R27, R47, R32 ;  /* 0x000000202f1b7220 */ /* 0x000fe20000400000 */
[----:B------:R-:W-:Y:S01]  /*7450*/  FFMA R23, R49, R73, R23 ;  /* 0x0000004931177223 */ /* 0x000fe20000000017 */
[----:B------:R-:W-:Y:S01]  /*7460*/  FMUL R28, R47, R33 ;  /* 0x000000212f1c7220 */ /* 0x000fe20000400000 */
[----:B------:R-:W-:Y:S01]  /*7470*/  FFMA R24, R49, R74, R24 ;  /* 0x0000004a31187223 */ /* 0x000fe20000000018 */
[----:B------:R-:W-:Y:S01]  /*7480*/  FMUL R29, R47, R34 ;  /* 0x000000222f1d7220 */ /* 0x000fe20000400000 */
[C---:B------:R-:W-:Y:S01]  /*7490*/  FFMA R25, R49.reuse, R75, R25 ;  /* 0x0000004b31197223 */ /* 0x040fe20000000019 */
[C---:B------:R-:W-:Y:S01]  /*74a0*/  FFMA R26, R49.reuse, R76, R26 ;  /* 0x0000004c311a7223 */ /* 0x040fe2000000001a */
[C---:B------:R-:W-:Y:S01]  /*74b0*/  FFMA R27, R49.reuse, R50, R27 ;  /* 0x00000032311b7223 */ /* 0x040fe2000000001b */
[C---:B------:R-:W-:Y:S01]  /*74c0*/  FFMA R28, R49.reuse, R51, R28 ;  /* 0x00000033311c7223 */ /* 0x040fe2000000001c */
[----:B------:R-:W-:Y:S01]  /*74d0*/  F2FP.SATFINITE.E4M3.F32.PACK_AB_MERGE_C R17, R18, R17, RZ ;  /* 0x000000111211723e */ /* 0x000fe200048070ff */
[C---:B------:R-:W-:Y:S01]  /*74e0*/  FFMA R29, R49.reuse, R52, R29 ;  /* 0x00000034311d7223 */ /* 0x040fe2000000001d */
[----:B------:R-:W-:Y:S01]  /*74f0*/  F2FP.SATFINITE.E4M3.F32.PACK_AB_MERGE_C R21, R22, R21, RZ ;  /* 0x000000151615723e */ /* 0x000fe200048070ff */
[----:B------:R-:W-:Y:S01]  /*7500*/  FFMA R30, R49, R77, R30 ;  /* 0x0000004d311e7223 */ /* 0x000fe2000000001e */
[----:B------:R-:W-:Y:S02]  /*7510*/  F2FP.SATFINITE.E4M3.F32.PACK_AB_MERGE_C R32, R2, R0, R78 ;  /* 0x000000000220723e */ /* 0x000fe4000480704e */
[----:B------:R-:W-:Y:S02]  /*7520*/  F2FP.SATFINITE.E4M3.F32.PACK_AB_MERGE_C R33, R4, R3, R5 ;  /* 0x000000030421723e */ /* 0x000fe40004807005 */
[----:B------:R-:W-:Y:S02]  /*7530*/  F2FP.SATFINITE.E4M3.F32.PACK_AB_MERGE_C R34, R8, R7, R9 ;  /* 0x000000070822723e */ /* 0x000fe40004807009 */
[----:B------:R-:W-:Y:S02]  /*7540*/  F2FP.SATFINITE.E4M3.F32.PACK_AB_MERGE_C R35, R12, R11, R13 ;  /* 0x0000000b0c23723e */ /* 0x000fe4000480700d */
[----:B------:R-:W-:Y:S02]  /*7550*/  F2FP.SATFINITE.E4M3.F32.PACK_AB_MERGE_C R16, R16, R15, R17 ;  /* 0x0000000f1010723e */ /* 0x000fe40004807011 */
[----:B------:R-:W-:Y:S01]  /*7560*/  F2FP.SATFINITE.E4M3.F32.PACK_AB_MERGE_C R17, R20, R19, R21 ;  /* 0x000000131411723e */ /* 0x000fe20004807015 */
[----:B------:R1:W-:Y:S01]  /*7570*/  STS.128 [R100+UR49+0x4300], R32 ;  /* 0x0043002064007988 */ /* 0x0003e20008000c31 */
[----:B------:R-:W-:Y:S02]  /*7580*/  F2FP.SATFINITE.E4M3.F32.PACK_AB_MERGE_C R18, R26, R25, RZ ;  /* 0x000000191a12723e */ /* 0x000fe400048070ff */
[----:B------:R-:W-:Y:S02]  /*7590*/  F2FP.SATFINITE.E4M3.F32.PACK_AB_MERGE_C R19, R30, R29, RZ ;  /* 0x0000001d1e13723e */ /* 0x000fe400048070ff */
[----:B------:R-:W-:Y:S02]  /*75a0*/  F2FP.SATFINITE.E4M3.F32.PACK_AB_MERGE_C R18, R24, R23, R18 ;  /* 0x000000171812723e */ /* 0x000fe40004807012 */
[----:B------:R-:W-:Y:S02]  /*75b0*/  F2FP.SATFINITE.E4M3.F32.PACK_AB_MERGE_C R19, R28, R27, R19 ;  /* 0x0000001b1c13723e */ /* 0x000fe40004807013 */
[----:B------:R-:W-:Y:S02]  /*75c0*/  LEA R0, R105, UR49, 0x3 ;  /* 0x0000003169007c11 */ /* 0x000fe4000f8e18ff */
[----:B------:R-:W-:Y:S01]  /*75d0*/  @P6 SHF.L.U32 R2, R104, 0x1f, RZ ;  /* 0x0000001f68026819 */ /* 0x000fe200000006ff */
[----:B------:R1:W-:Y:S01]  /*75e0*/  STS.128 [R113+0x4300], R16 ;  /* 0x0043001071007388 */ /* 0x0003e20000000c00 */
[----:B------:R-:W-:Y:S01]  /*75f0*/  @!PT LDS RZ, [RZ] ;  /* 0x00000000fffff984 */ /* 0x000fe20000000800 */
[----:B------:R-:W-:Y:S01]  /*7600*/  @!PT LDS RZ, [RZ] ;  /* 0x00000000fffff984 */ /* 0x000fe20000000800 */
[----:B------:R-:W-:Y:S01]  /*7610*/  @!PT LDS RZ, [RZ] ;  /* 0x00000000fffff984 */ /* 0x000fe20000000800 */
[----:B------:R-:W-:Y:S01]  /*7620*/  @!PT LDS RZ, [RZ] ;  /* 0x00000000fffff984 */ /* 0x000fe20000000800 */
[----:B------:R2:W-:Y:S07]  /*7630*/  MEMBAR.ALL.CTA ;  /* 0x0000000000007992 */ /* 0x0005ee0000008000 */
[----:B--2---:R-:W2:Y:S02]  /*7640*/  FENCE.VIEW.ASYNC.S ;  /* 0x00000000000073c6 */ /* 0x004ea40000000000 */
[----:B--2---:R-:W-:Y:S06]  /*7650*/  BAR.SYNC.DEFER_BLOCKING 0x1, 0x80 ;  /* 0x0042000000007b1d */ /* 0x004fec0000010000 */
[----:B------:R-:W-:Y:S05]  /*7660*/  @P0 BRA `(.L_x_130) ;  /* 0x0000000000380947 */ /* 0x000fea0003800000 */
[----:B------:R-:W-:Y:S02]  /*7670*/  UIADD3 UR4, UPT, UPT, UR49, 0x4300, URZ ;  /* 0x0000430031047890 */ /* 0x000fe4000fffe0ff */
[----:B------:R-:W-:Y:S01]  /*7680*/  UIADD3 UR8, UP0, UPT, UR52, 0x680, URZ ;  /* 0x0000068034087890 */ /* 0x000fe2000ff1e0ff */
[----:B------:R-:W-:Y:S01]  /*7690*/  UMOV UR43, UR36 ;  /* 0x00000024002b7c82 */ /* 0x000fe20008000000 */
[----:B------:R-:W-:Y:S02]  /*76a0*/  UIADD3 UR5, UPT, UPT, UR41, 0x80, URZ ;  /* 0x0000008029057890 */ /* 0x000fe4000fffe0ff */
[----:B------:R-:W-:Y:S01]  /*76b0*/  MOV R108, UR4 ;  /* 0x00000004006c7c02 */ /* 0x000fe20008000f00 */
[----:B------:R-:W-:Y:S02]  /*76c0*/  UIADD3.X UR9, UPT, UPT, URZ, UR53, URZ, UP0, !UPT ;  /* 0x00000035ff097290 */ /* 0x000fe400087fe4ff */
[----:B------:R-:W-:Y:S01]  /*76d0*/  UIADD3 UR4, UPT, UPT, UR49, 0x4b00, URZ ;  /* 0x00004b0031047890 */ /* 0x000fe2000fffe0ff */
[----:B------:R-:W-:Y:S01]  /*76e0*/  R2UR UR40, R108 ;  /* 0x000000006c2872ca */ /* 0x000fe200000e0000 */
[----:B------:R-:W-:Y:S01]  /*76f0*/  UMOV UR6, UR42 ;  /* 0x0000002a00067c82 */ /* 0x000fe20008000000 */
[----:B------:R-:W-:Y:S11]  /*7700*/  UMOV UR7, UR36 ;  /* 0x0000002400077c82 */ /* 0x000ff60008000000 */
[----:B------:R2:W-:Y:S01]  /*7710*/  UTMASTG.3D [UR40], [UR8] ;  /* 0x00000028080073b5 */ /* 0x0005e20008010000 */
[----:B------:R2:W-:Y:S01]  /*7720*/  UTMASTG.3D [UR4], [UR8] ;  /* 0x00000004080073b5 */ /* 0x0005e20008010000 */
[----:B------:R0:W-:Y:S01]  /*7730*/  UTMACMDFLUSH ;  /* 0x00000000000079b7 */ /* 0x0001e20000000000 */
[----:B--2---:R-:W-:Y:S04]  /*7740*/  DEPBAR.LE SB0, 0x1 ;  /* 0x000080400000791a */ /* 0x004fe80000000000 */
.L_x_130:
[----:B------:R-:W-:Y:S05]  /*7750*/  BSYNC.RECONVERGENT B0 ;  /* 0x0000000000007941 */ /* 0x000fea0003800200 */
.L_x_129:
[----:B------:R-:W-:Y:S06]  /*7760*/  BAR.SYNC.DEFER_BLOCKING 0x1, 0x80 ;  /* 0x0042000000007b1d */ /* 0x000fec0000010000 */
[----:B------:R-:W2:Y:S01]  /*7770*/  @P6 SYNCS.PHASECHK.TRANS64.TRYWAIT P0, [R0+URZ+0x100], R2 ;  /* 0x00010002000065a7 */ /* 0x000ea200080011ff */
[----:B------:R-:W-:Y:S01]  /*7780*/  BSSY B1, `(.L_x_131) ;  /* 0x0000021000017945 */ /* 0x000fe20003800000 */
[----:B--2---:R-:W-:Y:S03]  /*7790*/  @P6 SEL R114, RZ, 0x1, !P0 ;  /* 0x00000001ff726807 */ /* 0x004fe60004000000 */
[----:B------:R-:W-:Y:S05]  /*77a0*/  @!P6 BRA `(.L_x_132) ;  /* 0x000000000078e947 */ /* 0x000fea0003800000 */
[----:B------:R-:W-:Y:S01]  /*77b0*/  ISETP.NE.AND P1, PT, R115, RZ, PT ;  /* 0x000000ff7300720c */ /* 0x000fe20003f25270 */
[----:B------:R-:W-:Y:S01]  /*77c0*/  BSSY B0, `(.L_x_133) ;  /* 0x0000009000007945 */ /* 0x000fe20003800000 */
[----:B------:R-:W-:Y:S11]  /*77d0*/  ISETP.NE.AND P0, PT, R114, RZ, PT ;  /* 0x000000ff7200720c */ /* 0x000ff60003f05270 */
[----:B------:R-:W-:Y:S05]  /*77e0*/  @P1 IMAD R2, R105, 0x1000, R100 ;  /* 0x0000100069021824 */ /* 0x000fea00078e0264 */
[----:B------:R-:W-:Y:S05]  /*77f0*/  @P1 IADD3 R4, PT, PT, R2, UR49, RZ ;  /* 0x0000003102041c10 */ /* 0x000fea000fffe0ff */
[----:B------:R-:W-:Y:S01]  /*7800*/  @P1 IMAD.IADD R4, R4, 0x1, R116 ;  /* 0x0000000104041824 */ /* 0x000fe200078e0274 */
[----:B------:R-:W-:Y:S06]  /*7810*/  @P0 BRA `(.L_x_134) ;  /* 0x00000000000c0947 */ /* 0x000fec0003800000 */
[----:B------:R-:W-:Y:S04]  /*7820*/  SHF.L.U32 R3, R104, 0x1f, RZ ;  /* 0x0000001f68037819 */ /* 0x000fe800000006ff */
[----:B------:R-:W2:Y:S02]  /*7830*/  SYNCS.PHASECHK.TRANS64.TRYWAIT P0, [R0+URZ+0x100], R3 ;  /* 0x00010003000075a7 */ /* 0x000ea400080011ff */
[----:B--2---:R-:W-:Y:S05]  /*7840*/  @!P0 BRA `(.L_x_135) ;  /* 0x0000003800648947 */ /* 0x004fea0003800000 */
.L_x_134:
[----:B------:R-:W-:Y:S05]  /*7850*/  BSYNC B0 ;  /* 0x0000000000007941 */ /* 0x000fea0003800000 */
.L_x_133:
[----:B------:R-:W-:Y:S01]  /*7860*/  ISETP.NE.AND P0, PT, R115, RZ, PT ;  /* 0x000000ff7300720c */ /* 0x000fe20003f05270 */
[----:B------:R-:W-:Y:S11]  /*7870*/  VIADD R105, R105, 0x1 ;  /* 0x0000000169697836 */ /* 0x000ff60000000000 */
[----:B------:R-:W-:Y:S01]  /*7880*/  @!UPT UIADD3 URZ, UPT, UPT, URZ, URZ, URZ ;  /* 0x000000fffffff290 */ /* 0x000fe2000fffe0ff */
[----:B------:R3:W4:Y:S04]  /*7890*/  @P0 LDS.128 R80, [R2+UR49+0x300] ;  /* 0x0003003102500984 */ /* 0x0007280008000c00 */
[----:B------:R1:W1:Y:S01]  /*78a0*/  @P0 LDS.128 R84, [R4+0x300] ;  /* 0x0003000004540984 */ /* 0x0002620000000c00 */
[C---:B------:R-:W-:Y:S01]  /*78b0*/  ISETP.NE.AND P0, PT, R105.reuse, 0x4, PT ;  /* 0x000000046900780c */ /* 0x040fe20003f05270 */
[----:B------:R-:W-:Y:S01]  /*78c0*/  @!PT LDS RZ, [RZ] ;  /* 0x00000000fffff984 */ /* 0x000fe20000000800 */
[----:B------:R-:W-:Y:S01]  /*78d0*/  @!PT LDS RZ, [RZ] ;  /* 0x00000000fffff984 */ /* 0x000fe20000000800 */
[----:B------:R-:W-:Y:S01]  /*78e0*/  @!PT LDS RZ, [RZ] ;  /* 0x00000000fffff984 */ /* 0x000fe20000000800 */
[----:B------:R-:W-:Y:S01]  /*78f0*/  @!PT LDS RZ, [RZ] ;  /* 0x00000000fffff984 */ /* 0x000fe20000000800 */
[----:B------:R5:W-:Y:S06]  /*7900*/  MEMBAR.ALL.CTA ;  /* 0x0000000000007992 */ /* 0x000bec0000008000 */
[----:B-----5:R-:W5:Y:S01]  /*7910*/  FENCE.VIEW.ASYNC.S ;  /* 0x00000000000073c6 */ /* 0x020f620000000000 */
[----:B------:R-:W-:Y:S01]  /*7920*/  SEL R105, R105, RZ, P0 ;  /* 0x000000ff69697207 */ /* 0x000fe20000000000 */
[----:B---3--:R-:W-:Y:S02]  /*7930*/  VIADD R2, R0, 0x120 ;  /* 0x0000012000027836 */ /* 0x008fe40000000000 */
[----:B--2---:R-:W-:Y:S05]  /*7940*/  IMAD.U32 R0, RZ, RZ, UR37 ;  /* 0x00000025ff007e24 */ /* 0x004fea000f8e00ff */
[----:B------:R-:W-:Y:S04]  /*7950*/  PRMT R0, R0, 0x654, R2 ;  /* 0x0000065400007816 */ /* 0x000fe80000000002 */
[----:B-----5:R2:W-:Y:S02]  /*7960*/  SYNCS.ARRIVE.TRANS64.RED.A1T0 RZ, [R0+URZ], RZ ;  /* 0x000000ff00ff79a7 */ /* 0x0205e400081004ff */
[----:B--2---:R-:W-:Y:S04]  /*7970*/  SEL R0, RZ, 0x1, P0 ;  /* 0x00000001ff007807 */ /* 0x004fe80000000000 */
[----:B-1--4-:R-:W-:Y:S02]  /*7980*/  LOP3.LUT R104, R104, R0, RZ, 0x3c, !PT ;  /* 0x0000000068687212 */ /* 0x012fe400078e3cff */
.L_x_132:
[----:B------:R-:W-:Y:S05]  /*7990*/  BSYNC B1 ;  /* 0x0000000000017941 */ /* 0x000fea0003800000 */
.L_x_131:
[----:B------:R-:W-:Y:S05]  /*79a0*/  VIADD R0, R48, 0x20 ;  /* 0x0000002030007836 */ /* 0x000fea0000000000 */
[----:B------:R-:W-:Y:S04]  /*79b0*/  SHF.R.U32.HI R0, RZ, 0x15, R0 ;  /* 0x00000015ff007819 */ /* 0x000fe80000011600 */
[----:B------:R-:W-:Y:S11]  /*79c0*/  LOP3.LUT P0, RZ, R0, 0x3, R102, 0x48, !PT ;  /* 0x0000000300ff7812 */ /* 0x000ff60007804866 */
[----:B------:R-:W-:Y:S02]  /*79d0*/  @!UPT UIADD3 URZ, UPT, UPT, URZ, URZ, URZ ;  /* 0x000000fffffff290 */ /* 0x000fe4000fffe0ff */
[----:B------:R-:W-:Y:S05]  /*79e0*/  @!P0 BRA `(.L_x_136) ;  /* 0x0000000000408947 */ /* 0x000fea0003800000 */
[----:B------:R-:W2:Y:S01]  /*79f0*/  LDCU.64 UR8, c[0x4][0x78] ;  /* 0x01000f00ff0877ac */ /* 0x000ea20008000a00 */
[----:B------:R-:W-:Y:S01]  /*7a00*/  MOV R3, 0x0 ;  /* 0x0000000000037802 */ /* 0x000fe20000000f00 */
[----:B------:R-:W-:Y:S02]  /*7a10*/  HFMA2 R12, -RZ, RZ, 0, 5.9604644775390625e-08 ;  /* 0x00000001ff0c7431 */ /* 0x000fe400000001ff */
[----:B------:R-:W-:Y:S02]  /*7a20*/  IMAD.MOV.U32 R8, RZ, RZ, 0x192 ;  /* 0x00000192ff087424 */ /* 0x000fe400078e00ff */
[----:B------:R-:W-:Y:S01]  /*7a30*/  IMAD.MOV.U32 R13, RZ, RZ, RZ ;  /* 0x000000ffff0d7224 */ /* 0x000fe200078e00ff */
[----:B------:R-:W3:Y:S01]  /*7a40*/  LDCU.64 UR6, c[0x4][0x80] ;  /* 0x01001000ff0677ac */ /* 0x000ee20008000a00 */
[----:B------:R-:W4:Y:S01]  /*7a50*/  LDC.64 R2, c[0x4][R3] ;  /* 0x0100000003027b82 */ /* 0x000f220000000a00 */
[----:B------:R-:W5:Y:S01]  /*7a60*/  LDCU.64 UR4, c[0x4][0x18] ;  /* 0x01000300ff0477ac */ /* 0x000f620008000a00 */
[----:B--2---:R-:W-:Y:S01]  /*7a70*/  MOV R5, UR9 ;  /* 0x0000000900057c02 */ /* 0x004fe20008000f00 */
[----:B------:R-:W-:Y:S01]  /*7a80*/  IMAD.U32 R4, RZ, RZ, UR8 ;  /* 0x00000008ff047e24 */ /* 0x000fe2000f8e00ff */
[----:B---3--:R-:W-:Y:S01]  /*7a90*/  MOV R7, UR7 ;  /* 0x0000000700077c02 */ /* 0x008fe20008000f00 */
[----:B------:R-:W-:Y:S01]  /*7aa0*/  IMAD.U32 R6, RZ, RZ, UR6 ;  /* 0x00000006ff067e24 */ /* 0x000fe2000f8e00ff */
[----:B-----5:R-:W-:Y:S01]  /*7ab0*/  MOV R11, UR5 ;  /* 0x00000005000b7c02 */ /* 0x020fe20008000f00 */
[----:B------:R-:W-:Y:S02]  /*7ac0*/  IMAD.U32 R10, RZ, RZ, UR4 ;  /* 0x00000004ff0a7e24 */ /* 0x000fe4000f8e00ff */
[----:B------:R-:W-:Y:S07]  /*7ad0*/  LEPC R20, `(.L_x_136) ;  /* 0x000000001014794e */ /* 0x000fee0000000000 */
[----:B-1--4-:R-:W-:Y:S05]  /*7ae0*/  CALL.ABS.NOINC R2 ;  /* 0x0000000002007343 */ /* 0x012fea0003c00000 */
.L_x_136:
[-C--:B------:R-:W-:Y:S01]  /*7af0*/  F2FP.F16.E4M3.UNPACK_B R0, R81.reuse ;  /* 0x00000051ff00723e */ /* 0x080fe200020006ff */
[----:B------:R-:W-:Y:S05]  /*7b00*/  WARPSYNC.ALL ;  /* 0x0000000000007948 */ /* 0x000fea0003800000 */
[----:B------:R-:W-:Y:S01]  /*7b10*/  R2UR UR4, R48 ;  /* 0x00000000300472ca */ /* 0x000fe200000e0000 */
[--C-:B------:R-:W-:Y:S01]  /*7b20*/  HADD2.F32 R54, -RZ, R0.reuse.H0_H0 ;  /* 0x20000000ff367230 */ /* 0x100fe20000004100 */
[-C--:B------:R-:W-:Y:S01]  /*7b30*/  F2FP.F16.E4M3.UNPACK_B R2, R80.reuse.H1 ;  /* 0x00000050ff02723e */ /* 0x080fe200030006ff */
[----:B------:R-:W-:Y:S01]  /*7b40*/  HADD2.F32 R55, -RZ, R0.H1_H1 ;  /* 0x30000000ff377230 */ /* 0x000fe20000004100 */
[----:B------:R-:W-:Y:S01]  /*7b50*/  F2FP.F16.E4M3.UNPACK_B R0, R81.H1 ;  /* 0x00000051ff00723e */ /* 0x000fe200030006ff */
[----:B------:R-:W-:Y:S01]  /*7b60*/  BSSY.RECONVERGENT B0, `(.L_x_137) ;  /* 0x0000099000007945 */ /* 0x000fe20003800200 */
[----:B------:R-:W-:Y:S01]  /*7b70*/  F2FP.F16.E4M3.UNPACK_B R3, R80 ;  /* 0x00000050ff03723e */ /* 0x000fe200020006ff */
[----:B------:R-:W-:Y:S01]  /*7b80*/  HADD2.F32 R52, -RZ, R2.H0_H0 ;  /* 0x20000002ff347230 */ /* 0x000fe20000004100 */
[----:B------:R-:W-:Y:S01]  /*7b90*/  ISETP.NE.AND P0, PT, R109, RZ, PT ;  /* 0x000000ff6d00720c */ /* 0x000fe20003f05270 */
[--C-:B------:R-:W-:Y:S01]  /*7ba0*/  HADD2.F32 R56, -RZ, R0.reuse.H0_H0 ;  /* 0x20000000ff387230 */ /* 0x100fe20000004100 */
[----:B------:R-:W-:Y:S01]  /*7bb0*/  ISETP.NE.AND P6, PT, R117, RZ, PT ;  /* 0x000000ff7500720c */ /* 0x000fe20003fc5270 */
[----:B------:R-:W-:Y:S01]  /*7bc0*/  HADD2.F32 R57, -RZ, R0.H1_H1 ;  /* 0x30000000ff397230 */ /* 0x000fe20000004100 */
[-C--:B------:R-:W-:Y:S01]  /*7bd0*/  F2FP.F16.E4M3.UNPACK_B R0, R83.reuse ;  /* 0x00000053ff00723e */ /* 0x080fe200020006ff */
[----:B-1----:R-:W1:Y:S01]  /*7be0*/  LDTM.x32 R4, tmem[UR4+0x20] ;  /* 0x00002004000479ee */ /* 0x002e6200082c0000 */
[----:B------:R-:W-:Y:S01]  /*7bf0*/  HADD2.F32 R53, -RZ, R2.H1_H1 ;  /* 0x30000002ff357230 */ /* 0x000fe20000004100 */
[----:B------:R-:W-:Y:S01]  /*7c00*/  F2FP.F16.E4M3.UNPACK_B R2, R82.H1 ;  /* 0x00000052ff02723e */ /* 0x000fe200030006ff */
[--C-:B------:R-:W-:Y:S02]  /*7c10*/  HADD2.F32 R50, -RZ, R3.reuse.H0_H0 ;  /* 0x20000003ff327230 */ /* 0x100fe40000004100 */
[--C-:B------:R-:W-:Y:S02]  /*7c20*/  HADD2.F32 R62, -RZ, R0.reuse.H0_H0 ;  /* 0x20000000ff3e7230 */ /* 0x100fe40000004100 */
[----:B------:R-:W-:Y:S01]  /*7c30*/  HADD2.F32 R63, -RZ, R0.H1_H1 ;  /* 0x30000000ff3f7230 */ /* 0x000fe20000004100 */
[----:B------:R-:W-:Y:S01]  /*7c40*/  F2FP.F16.E4M3.UNPACK_B R0, R84.H1 ;  /* 0x00000054ff00723e */ /* 0x000fe200030006ff */
[--C-:B------:R-:W-:Y:S02]  /*7c50*/  HADD2.F32 R60, -RZ, R2.reuse.H0_H0 ;  /* 0x20000002ff3c7230 */ /* 0x100fe40000004100 */
[----:B------:R-:W-:Y:S01]  /*7c60*/  HADD2.F32 R61, -RZ, R2.H1_H1 ;  /* 0x30000002ff3d7230 */ /* 0x000fe20000004100 */
[----:B------:R-:W-:Y:S01]  /*7c70*/  F2FP.F16.E4M3.UNPACK_B R2, R83.H1 ;  /* 0x00000053ff02723e */ /* 0x000fe200030006ff */
[----:B------:R-:W-:Y:S01]  /*7c80*/  HADD2.F32 R51, -RZ, R3.H1_H1 ;  /* 0x30000003ff337230 */ /* 0x000fe20000004100 */
[----:B------:R-:W-:Y:S01]  /*7c90*/  F2FP.F16.E4M3.UNPACK_B R3, R82 ;  /* 0x00000052ff03723e */ /* 0x000fe200020006ff */
[--C-:B------:R-:W-:Y:S02]  /*7ca0*/  HADD2.F32 R68, -RZ, R0.reuse.H0_H0 ;  /* 0x20000000ff447230 */ /* 0x100fe40000004100 */
[----:B------:R-:W-:Y:S01]  /*7cb0*/  HADD2.F32 R69, -RZ, R0.H1_H1 ;  /* 0x30000000ff457230 */ /* 0x000fe20000004100 */
[-C--:B------:R-:W-:Y:S01]  /*7cc0*/  F2FP.F16.E4M3.UNPACK_B R0, R85.reuse.H1 ;  /* 0x00000055ff00723e */ /* 0x080fe200030006ff */
[--C-:B------:R-:W-:Y:S02]  /*7cd0*/  HADD2.F32 R64, -RZ, R2.reuse.H0_H0 ;  /* 0x20000002ff407230 */ /* 0x100fe40000004100 */
[----:B------:R-:W-:Y:S01]  /*7ce0*/  HADD2.F32 R65, -RZ, R2.H1_H1 ;  /* 0x30000002ff417230 */ /* 0x000fe20000004100 */
[----:B------:R-:W-:Y:S01]  /*7cf0*/  F2FP.F16.E4M3.UNPACK_B R2, R85 ;  /* 0x00000055ff02723e */ /* 0x000fe200020006ff */
[--C-:B------:R-:W-:Y:S02]  /*7d00*/  HADD2.F32 R58, -RZ, R3.reuse.H0_H0 ;  /* 0x20000003ff3a7230 */ /* 0x100fe40000004100 */
[C---:B-1----:R-:W-:Y:S01]  /*7d10*/  FMUL R7, R47.reuse, R7 ;  /* 0x000000072f077220 */ /* 0x042fe20000400000 */
[----:B------:R-:W-:Y:S01]  /*7d20*/  HADD2.F32 R59, -RZ, R3.H1_H1 ;  /* 0x30000003ff3b7230 */ /* 0x000fe20000004100 */
[----:B------:R-:W-:Y:S01]  /*7d30*/  F2FP.F16.E4M3.UNPACK_B R3, R84 ;  /* 0x00000054ff03723e */ /* 0x000fe200020006ff */
[--C-:B------:R-:W-:Y:S02]  /*7d40*/  HADD2.F32 R72, -RZ, R0.reuse.H0_H0 ;  /* 0x20000000ff487230 */ /* 0x100fe40000004100 */
[C---:B------:R-:W-:Y:S01]  /*7d50*/  FMUL R11, R47.reuse, R11 ;  /* 0x0000000b2f0b7220 */ /* 0x040fe20000400000 */
[----:B------:R-:W-:Y:S01]  /*7d60*/  HADD2.F32 R73, -RZ, R0.H1_H1 ;  /* 0x30000000ff497230 */ /* 0x000fe20000004100 */
[----:B------:R-:W-:Y:S01]  /*7d70*/  F2FP.F16.E4M3.UNPACK_B R0, R87 ;  /* 0x00000057ff00723e */ /* 0x000fe200020006ff */
[--C-:B------:R-:W-:Y:S02]  /*7d80*/  HADD2.F32 R70, -RZ, R2.reuse.H0_H0 ;  /* 0x20000002ff467230 */ /* 0x100fe40000004100 */
[C---:B------:R-:W-:Y:S01]  /*7d90*/  FMUL R15, R47.reuse, R15 ;  /* 0x0000000f2f0f7220 */ /* 0x040fe20000400000 */
[----:B------:R-:W-:Y:S01]  /*7da0*/  HADD2.F32 R71, -RZ, R2.H1_H1 ;  /* 0x30000002ff477230 */ /* 0x000fe20000004100 */
[-C--:B------:R-:W-:Y:S01]  /*7db0*/  F2FP.F16.E4M3.UNPACK_B R2, R86.reuse.H1 ;  /* 0x00000056ff02723e */ /* 0x080fe200030006ff */
[--C-:B------:R-:W-:Y:S02]  /*7dc0*/  HADD2.F32 R66, -RZ, R3.reuse.H0_H0 ;  /* 0x20000003ff427230 */ /* 0x100fe40000004100 */
[----:B------:R-:W-:Y:S01]  /*7dd0*/  HADD2.F32 R67, -RZ, R3.H1_H1 ;  /* 0x30000003ff437230 */ /* 0x000fe20000004100 */
[----:B------:R-:W-:Y:S01]  /*7de0*/  F2FP.F16.E4M3.UNPACK_B R3, R86 ;  /* 0x00000056ff03723e */ /* 0x000fe200020006ff */
[--C-:B------:R-:W-:Y:S02]  /*7df0*/  HADD2.F32 R78, -RZ, R0.reuse.H0_H0 ;  /* 0x20000000ff4e7230 */ /* 0x100fe40000004100 */
[----:B------:R-:W-:Y:S02]  /*7e00*/  HADD2.F32 R79, -RZ, R0.H1_H1 ;  /* 0x30000000ff4f7230 */ /* 0x000fe40000004100 */
[C---:B------:R-:W-:Y:S01]  /*7e10*/  FMUL R0, R47.reuse, R4 ;  /* 0x000000042f007220 */ /* 0x040fe20000400000 */
[--C-:B------:R-:W-:Y:S02]  /*7e20*/  HADD2.F32 R76, -RZ, R2.reuse.H0_H0 ;  /* 0x20000002ff4c7230 */ /* 0x100fe40000004100 */
[----:B------:R-:W-:Y:S01]  /*7e30*/  FMUL R4, R47, R8 ;  /* 0x000000082f047220 */ /* 0x000fe20000400000 */
[----:B------:R-:W-:Y:S02]  /*7e40*/  HADD2.F32 R77, -RZ, R2.H1_H1 ;  /* 0x30000002ff4d7230 */ /* 0x000fe40000004100 */
[----:B------:R-:W-:Y:S01]  /*7e50*/  FFMA R0, R49, R50, R0 ;  /* 0x0000003231007223 */ /* 0x000fe20000000000 */
[--C-:B------:R-:W-:Y:S02]  /*7e60*/  HADD2.F32 R74, -RZ, R3.reuse.H0_H0 ;  /* 0x20000003ff4a7230 */ /* 0x100fe40000004100 */
[C---:B------:R-:W-:Y:S01]  /*7e70*/  FMUL R2, R47.reuse, R5 ;  /* 0x000000052f027220 */ /* 0x040fe20000400000 */
[----:B------:R-:W-:Y:S02]  /*7e80*/  HADD2.F32 R75, -RZ, R3.H1_H1 ;  /* 0x30000003ff4b7230 */ /* 0x000fe40000004100 */
[C---:B------:R-:W-:Y:S01]  /*7e90*/  FMUL R5, R47.reuse, R9 ;  /* 0x000000092f057220 */ /* 0x040fe20000400000 */
[----:B------:R-:W-:Y:S01]  /*7ea0*/  FMUL R8, R47, R12 ;  /* 0x0000000c2f087220 */ /* 0x000fe20000400000 */
[----:B------:R-:W-:Y:S01]  /*7eb0*/  FFMA R2, R49, R51, R2 ;  /* 0x0000003331027223 */ /* 0x000fe20000000002 */
[C---:B------:R-:W-:Y:S01]  /*7ec0*/  FMUL R9, R47.reuse, R13 ;  /* 0x0000000d2f097220 */ /* 0x040fe20000400000 */
[C---:B------:R-:W-:Y:S01]  /*7ed0*/  FMUL R12, R47.reuse, R21 ;  /* 0x000000152f0c7220 */ /* 0x040fe20000400000 */
[C---:B------:R-:W-:Y:S01]  /*7ee0*/  FMUL R21, R47.reuse, R30 ;  /* 0x0000001e2f157220 */ /* 0x040fe20000400000 */
[C---:B------:R-:W-:Y:S01]  /*7ef0*/  FMUL R13, R47.reuse, R22 ;  /* 0x000000162f0d7220 */ /* 0x040fe20000400000 */
        /* <DEDUP_REMOVED lines=9> */
[C---:B------:R-:W-:Y:S01]  /*7f90*/  FFMA R6, R49.reuse, R56, R6 ;  /* 0x0000003831067223 */ /* 0x040fe20000000006 */
[C---:B------:R-:W-:Y:S01]  /*7fa0*/  FFMA R11, R49.reuse, R57, R11 ;  /* 0x00000039310b7223 */ /* 0x040fe2000000000b */
[C---:B------:R-:W-:Y:S01]  /*7fb0*/  FFMA R8, R49.reuse, R58, R8 ;  /* 0x0000003a31087223 */ /* 0x040fe20000000008 */
[----:B------:R-:W-:Y:S01]  /*7fc0*/  FFMA R9, R49, R59, R9 ;  /* 0x0000003b31097223 */ /* 0x000fe20000000009 */
[----:B------:R-:W-:Y:S01]  /*7fd0*/  F2FP.SATFINITE.E4M3.F32.PACK_AB_MERGE_C R52, R7, R3, RZ ;  /* 0x000000030734723e */ /* 0x000fe200048070ff */
[----:B------:R-:W-:Y:S01]  /*7fe0*/  FFMA R10, R49, R60, R10 ;  /* 0x0000003c310a7223 */ /* 0x000fe2000000000a */
[----:B------:R-:W-:Y:S01]  /*7ff0*/  F2FP.SATFINITE.E4M3.F32.PACK_AB_MERGE_C R53, R11, R6, RZ ;  /* 0x000000060b35723e */ /* 0x000fe200048070ff */
[----:B------:R-:W-:Y:S01]  /*8000*/  FFMA R15, R49, R61, R15 ;  /* 0x0000003d310f7223 */ /* 0x000fe2000000000f */
[C---:B------:R-:W-:Y:S01]  /*8010*/  FMUL R3, R47.reuse, R16 ;  /* 0x000000102f037220 */ /* 0x040fe20000400000 */
[C---:B------:R-:W-:Y:S01]  /*8020*/  FMUL R6, R47.reuse, R17 ;  /* 0x000000112f067220 */ /* 0x040fe20000400000 */
[----:B------:R-:W-:Y:S01]  /*8030*/  F2FP.F16.E4M3.UNPACK_B R51, R87.H1 ;  /* 0x00000057ff33723e */ /* 0x000fe200030006ff */
[----:B------:R-:W-:Y:S01]  /*8040*/  FMUL R11, R47, R20 ;  /* 0x000000142f0b7220 */ /* 0x000fe20000400000 */
[----:B------:R-:W-:Y:S01]  /*8050*/  F2FP.SATFINITE.E4M3.F32.PACK_AB_MERGE_C R54, R15, R10, RZ ;  /* 0x0000000a0f36723e */ /* 0x000fe200048070ff */
[C---:B------:R-:W-:Y:S01]  /*8060*/  FFMA R3, R49.reuse, R62, R3 ;  /* 0x0000003e31037223 */ /* 0x040fe20000000003 */
[----:B------:R-:W-:Y:S01]  /*8070*/  FFMA R6, R49, R63, R6 ;  /* 0x0000003f31067223 */ /* 0x000fe20000000006 */
[----:B------:R-:W-:Y:S01]  /*8080*/  FMUL R20, R47, R29 ;  /* 0x0000001d2f147220 */ /* 0x000fe20000400000 */
[----:B------:R-:W-:Y:S01]  /*8090*/  F2FP.SATFINITE.E4M3.F32.PACK_AB_MERGE_C R29, R5, R4, R53 ;  /* 0x00000004051d723e */ /* 0x000fe20004807035 */
[----:B------:R-:W-:Y:S01]  /*80a0*/  FMUL R10, R47, R19 ;  /* 0x000000132f0a7220 */ /* 0x000fe20000400000 */
[----:B------:R-:W-:Y:S01]  /*80b0*/  F2FP.SATFINITE.E4M3.F32.PACK_AB_MERGE_C R30, R9, R8, R54 ;  /* 0x00000008091e723e */ /* 0x000fe20004807036 */
        /* <DEDUP_REMOVED lines=10> */
[----:B------:R-:W-:Y:S01]  /*8160*/  FFMA R14, R49, R69, R14 ;  /* 0x00000045310e7223 */ /* 0x000fe2000000000e */
[----:B------:R-:W-:Y:S01]  /*8170*/  FMUL R18, R47, R27 ;  /* 0x0000001b2f127220 */ /* 0x000fe20000400000 */
[C---:B------:R-:W-:Y:S01]  /*8180*/  FFMA R15, R49.reuse, R70, R15 ;  /* 0x00000046310f7223 */ /* 0x040fe2000000000f */
[C---:B------:R-:W-:Y:S01]  /*8190*/  FFMA R16, R49.reuse, R71, R16 ;  /* 0x0000004731107223 */ /* 0x040fe20000000010 */
[C---:B------:R-:W-:Y:S01]  /*81a0*/  FFMA R17, R49.reuse, R72, R17 ;  /* 0x0000004831117223 */ /* 0x040fe20000000011 */
[C---:B------:R-:W-:Y:S01]  /*81b0*/  FFMA R18, R49.reuse, R73, R18 ;  /* 0x0000004931127223 */ /* 0x040fe20000000012 */
[----:B------:R-:W-:Y:S01]  /*81c0*/  FFMA R19, R49, R74, R19 ;  /* 0x0000004a31137223 */ /* 0x000fe20000000013 */
[----:B------:R-:W-:Y:S01]  /*81d0*/  FMUL R23, R47, R32 ;  /* 0x000000202f177220 */ /* 0x000fe20000400000 */
[----:B------:R-:W-:Y:S01]  /*81e0*/  FFMA R20, R49, R75, R20 ;  /* 0x0000004b31147223 */ /* 0x000fe20000000014 */
[----:B------:R-:W-:Y:S01]  /*81f0*/  FMUL R24, R47, R33 ;  /* 0x000000212f187220 */ /* 0x000fe20000400000 */
[--C-:B------:R-:W-:Y:S02]  /*8200*/  HADD2.F32 R50, -RZ, R51.reuse.H0_H0 ;  /* 0x20000033ff327230 */ /* 0x100fe40000004100 */
[----:B------:R-:W-:Y:S01]  /*8210*/  FFMA R21, R49, R76, R21 ;  /* 0x0000004c31157223 */ /* 0x000fe20000000015 */
[----:B------:R-:W-:Y:S02]  /*8220*/  HADD2.F32 R51, -RZ, R51.H1_H1 ;  /* 0x30000033ff337230 */ /* 0x000fe40000004100 */
[----:B------:R-:W-:Y:S01]  /*8230*/  FMUL R25, R47, R34 ;  /* 0x000000222f197220 */ /* 0x000fe20000400000 */
[----:B------:R-:W-:Y:S01]  /*8240*/  FFMA R22, R49, R77, R22 ;  /* 0x0000004d31167223 */ /* 0x000fe20000000016 */
[----:B------:R-:W-:Y:S01]  /*8250*/  FMUL R26, R47, R35 ;  /* 0x000000232f1a7220 */ /* 0x000fe20000400000 */
[----:B------:R-:W-:Y:S01]  /*8260*/  F2FP.SATFINITE.E4M3.F32.PACK_AB_MERGE_C R7, R10, R7, RZ ;  /* 0x000000070a07723e */ /* 0x000fe200048070ff */
[C---:B------:R-:W-:Y:S01]  /*8270*/  FFMA R23, R49.reuse, R78, R23 ;  /* 0x0000004e31177223 */ /* 0x040fe20000000017 */
[C---:B------:R-:W-:Y:S01]  /*8280*/  FFMA R24, R49.reuse, R79, R24 ;  /* 0x0000004f31187223 */ /* 0x040fe20000000018 */
[C---:B------:R-:W-:Y:S01]  /*8290*/  FFMA R25, R49.reuse, R50, R25 ;  /* 0x0000003231197223 */ /* 0x040fe20000000019 */
[----:B------:R-:W-:Y:S01]  /*82a0*/  FFMA R26, R49, R51, R26 ;  /* 0x00000033311a7223 */ /* 0x000fe2000000001a */
[----:B------:R-:W-:Y:S02]  /*82b0*/  F2FP.SATFINITE.E4M3.F32.PACK_AB_MERGE_C R28, R2, R0, R52 ;  /* 0x00000000021c723e */ /* 0x000fe40004807034 */
[----:B------:R-:W-:Y:S02]  /*82c0*/  F2FP.SATFINITE.E4M3.F32.PACK_AB_MERGE_C R31, R6, R3, R7 ;  /* 0x00000003061f723e */ /* 0x000fe40004807007 */
[----:B------:R-:W-:Y:S02]  /*82d0*/  F2FP.SATFINITE.E4M3.F32.PACK_AB_MERGE_C R13, R14, R13, RZ ;  /* 0x0000000d0e0d723e */ /* 0x000fe400048070ff */
[----:B------:R-:W-:Y:S01]  /*82e0*/  F2FP.SATFINITE.E4M3.F32.PACK_AB_MERGE_C R17, R18, R17, RZ ;  /* 0x000000111211723e */ /* 0x000fe200048070ff */
[----:B------:R1:W-:Y:S01]  /*82f0*/  STS.128 [R100+UR49+0x5300], R28 ;  /* 0x0053001c64007988 */ /* 0x0003e20008000c31 */
[----:B------:R-:W-:Y:S02]  /*8300*/  F2FP.SATFINITE.E4M3.F32.PACK_AB_MERGE_C R14, R22, R21, RZ ;  /* 0x00000015160e723e */ /* 0x000fe400048070ff */
[----:B------:R-:W-:Y:S02]  /*8310*/  F2FP.SATFINITE.E4M3.F32.PACK_AB_MERGE_C R25, R26, R25, RZ ;  /* 0x000000191a19723e */ /* 0x000fe400048070ff */
[----:B------:R-:W-:Y:S02]  /*8320*/  F2FP.SATFINITE.E4M3.F32.PACK_AB_MERGE_C R12, R12, R11, R13 ;  /* 0x0000000b0c0c723e */ /* 0x000fe4000480700d */
[----:B------:R-:W-:Y:S02]  /*8330*/  F2FP.SATFINITE.E4M3.F32.PACK_AB_MERGE_C R13, R16, R15, R17 ;  /* 0x0000000f100d723e */ /* 0x000fe40004807011 */
        /* <DEDUP_REMOVED lines=13> */
[----:B------:R-:W-:Y:S02]  /*8410*/  UIADD3 UR12, UP0, UPT, UR52, 0x680, URZ ;  /* 0x00000680340c7890 */ /* 0x000fe4000ff1e0ff */
[----:B------:R-:W-:Y:S02]  /*8420*/  UIADD3 UR9, UPT, UPT, UR41, 0x20, URZ ;  /* 0x0000002029097890 */ /* 0x000fe4000fffe0ff */
[----:B------:R-:W-:Y:S02]  /*8430*/  UIADD3 UR8, UPT, UPT, UR49, 0x5300, URZ ;  /* 0x0000530031087890 */ /* 0x000fe4000fffe0ff */
[----:B------:R-:W-:Y:S01]  /*8440*/  UIADD3.X UR13, UPT, UPT, URZ, UR53, URZ, UP0, !UPT ;  /* 0x00000035ff0d7290 */ /* 0x000fe200087fe4ff */
[----:B------:R-:W-:Y:S01]  /*8450*/  UMOV UR10, UR42 ;  /* 0x0000002a000a7c82 */ /* 0x000fe20008000000 */
[----:B------:R-:W-:Y:S01]  /*8460*/  UMOV UR11, UR36 ;  /* 0x00000024000b7c82 */ /* 0x000fe20008000000 */
[----:B------:R-:W-:Y:S02]  /*8470*/  UIADD3 UR5, UPT, UPT, UR41, 0xa0, URZ ;  /* 0x000000a029057890 */ /* 0x000fe4000fffe0ff */
[----:B------:R-:W-:Y:S01]  /*8480*/  UIADD3 UR4, UPT, UPT, UR49, 0x5b00, URZ ;  /* 0x00005b0031047890 */ /* 0x000fe2000fffe0ff */
[----:B------:R-:W-:Y:S03]  /*8490*/  UMOV UR6, UR42 ;  /* 0x0000002a00067c82 */ /* 0x000fe60008000000 */
[----:B------:R2:W-:Y:S01]  /*84a0*/  UTMASTG.3D [UR8], [UR12] ;  /* 0x000000080c0073b5 */ /* 0x0005e20008010000 */
[----:B------:R-:W-:Y:S04]  /*84b0*/  UMOV UR7, UR36 ;  /* 0x0000002400077c82 */ /* 0x000fe80008000000 */
[----:B------:R2:W-:Y:S01]  /*84c0*/  UTMASTG.3D [UR4], [UR12] ;  /* 0x000000040c0073b5 */ /* 0x0005e20008010000 */
[----:B------:R0:W-:Y:S01]  /*84d0*/  UTMACMDFLUSH ;  /* 0x00000000000079b7 */ /* 0x0001e20000000000 */
[----:B--2---:R-:W-:Y:S04]  /*84e0*/  DEPBAR.LE SB0, 0x1 ;  /* 0x000080400000791a */ /* 0x004fe80000000000 */
.L_x_138:
[----:B------:R-:W-:Y:S05]  /*84f0*/  BSYNC.RECONVERGENT B0 ;  /* 0x0000000000007941 */ /* 0x000fea0003800200 */
.L_x_137:
        /* <DEDUP_REMOVED lines=15> */
.L_x_142:
[----:B------:R-:W-:Y:S05]  /*85f0*/  BSYNC B0 ;  /* 0x0000000000007941 */ /* 0x000fea0003800000 */
.L_x_141:
[----:B------:R-:W-:Y:S01]  /*8600*/  ISETP.NE.AND P0, PT, R115, RZ, PT ;  /* 0x000000ff7300720c */ /* 0x000fe20003f05270 */
[----:B------:R-:W-:Y:S11]  /*8610*/  VIADD R105, R105, 0x1 ;  /* 0x0000000169697836 */ /* 0x000ff60000000000 */
[----:B------:R-:W-:Y:S01]  /*8620*/  @!UPT UIADD3 URZ, UPT, UPT, URZ, URZ, URZ ;  /* 0x000000fffffff290 */ /* 0x000fe2000fffe0ff */
[----:B------:R3:W4:Y:S04]  /*8630*/  @P0 LDS.128 R84, [R2+0x300] ;  /* 0x0003000002540984 */ /* 0x0007280000000c00 */
[----:B------:R1:W1:Y:S01]  /*8640*/  @P0 LDS.128 R80, [R3+UR49+0x300] ;  /* 0x0003003103500984 */ /* 0x0002620008000c00 */
        /* <DEDUP_REMOVED lines=14> */
.L_x_140:
[----:B------:R-:W-:Y:S05]  /*8730*/  BSYNC B1 ;  /* 0x0000000000017941 */ /* 0x000fea0003800000 */
.L_x_139:
[----:B------:R-:W-:Y:S05]  /*8740*/  VIADD R0, R48, 0x40 ;  /* 0x0000004030007836 */ /* 0x000fea0000000000 */
[----:B------:R-:W-:Y:S04]  /*8750*/  SHF.R.U32.HI R0, RZ, 0x15, R0 ;  /* 0x00000015ff007819 */ /* 0x000fe80000011600 */
[----:B------:R-:W-:Y:S11]  /*8760*/  LOP3.LUT P0, RZ, R0, 0x3, R102, 0x48, !PT ;  /* 0x0000000300ff7812 */ /* 0x000ff60007804866 */
[----:B------:R-:W-:Y:S02]  /*8770*/  @!UPT UIADD3 URZ, UPT, UPT, URZ, URZ, URZ ;  /* 0x000000fffffff290 */ /* 0x000fe4000fffe0ff */
[----:B------:R-:W-:Y:S05]  /*8780*/  @!P0 BRA `(.L_x_144) ;  /* 0x0000000000408947 */ /* 0x000fea0003800000 */
[----:B------:R-:W2:Y:S01]  /*8790*/  LDCU.64 UR8, c[0x4][0x78] ;  /* 0x01000f00ff0877ac */ /* 0x000ea20008000a00 */
[----:B------:R-:W-:Y:S01]  /*87a0*/  MOV R3, 0x0 ;  /* 0x0000000000037802 */ /* 0x000fe20000000f00 */
[----:B-1----:R-:W-:Y:S02]  /*87b0*/  HFMA2 R12, -RZ, RZ, 0, 5.9604644775390625e-08 ;  /* 0x00000001ff0c7431 */ /* 0x002fe400000001ff */
[----:B------:R-:W-:Y:S02]  /*87c0*/  IMAD.MOV.U32 R8, RZ, RZ, 0x192 ;  /* 0x00000192ff087424 */ /* 0x000fe400078e00ff */
[----:B------:R-:W-:Y:S01]  /*87d0*/  IMAD.MOV.U32 R13, RZ, RZ, RZ ;  /* 0x000000ffff0d7224 */ /* 0x000fe200078e00ff */
[----:B------:R-:W1:Y:S01]  /*87e0*/  LDCU.64 UR6, c[0x4][0x80] ;  /* 0x01001000ff0677ac */ /* 0x000e620008000a00 */
[----:B------:R-:W3:Y:S01]  /*87f0*/  LDC.64 R2, c[0x4][R3] ;  /* 0x0100000003027b82 */ /* 0x000ee20000000a00 */
[----:B------:R-:W4:Y:S01]  /*8800*/  LDCU.64 UR4, c[0x4][0x18] ;  /* 0x01000300ff0477ac */ /* 0x000f220008000a00 */
[----:B--2---:R-:W-:Y:S01]  /*8810*/  MOV R5, UR9 ;  /* 0x0000000900057c02 */ /* 0x004fe20008000f00 */
[----:B------:R-:W-:Y:S01]  /*8820*/  IMAD.U32 R4, RZ, RZ, UR8 ;  /* 0x00000008ff047e24 */ /* 0x000fe2000f8e00ff */
[----:B-1----:R-:W-:Y:S01]  /*8830*/  MOV R7, UR7 ;  /* 0x0000000700077c02 */ /* 0x002fe20008000f00 */
[----:B------:R-:W-:Y:S01]  /*8840*/  IMAD.U32 R6, RZ, RZ, UR6 ;  /* 0x00000006ff067e24 */ /* 0x000fe2000f8e00ff */
[----:B----4-:R-:W-:Y:S01]  /*8850*/  MOV R11, UR5 ;  /* 0x00000005000b7c02 */ /* 0x010fe20008000f00 */
[----:B------:R-:W-:Y:S02]  /*8860*/  IMAD.U32 R10, RZ, RZ, UR4 ;  /* 0x00000004ff0a7e24 */ /* 0x000fe4000f8e00ff */
[----:B------:R-:W-:Y:S07]  /*8870*/  LEPC R20, `(.L_x_144) ;  /* 0x000000001014794e */ /* 0x000fee0000000000 */
[----:B---3--:R-:W-:Y:S05]  /*8880*/  CALL.ABS.NOINC R2 ;  /* 0x0000000002007343 */ /* 0x008fea0003c00000 */
.L_x_144:
        /* <DEDUP_REMOVED lines=147> */
[----:B------:R-:W-:Y:S02]  /*91c0*/  UIADD3 UR12, UP0, UPT, UR52, 0x680, URZ ;  /* 0x00000680340c7890 */ /* 0x000fe4000ff1e0ff */
[----:B------:R-:W-:Y:S02]  /*91d0*/  UIADD3 UR5, UPT, UPT, UR41, 0x40, URZ ;  /* 0x0000004029057890 */ /* 0x000fe4000fffe0ff */
[----:B------:R-:W-:Y:S01]  /*91e0*/  MOV R108, UR4 ;  /* 0x00000004006c7c02 */ /* 0x000fe20008000f00 */
[----:B------:R-:W-:Y:S01]  /*91f0*/  UIADD3.X UR13, UPT, UPT, URZ, UR53, URZ, UP0, !UPT ;  /* 0x00000035ff0d7290 */ /* 0x000fe200087fe4ff */
[----:B------:R-:W-:Y:S02]  /*9200*/  UMOV UR6, UR42 ;  /* 0x0000002a00067c82 */ /* 0x000fe40008000000 */
[----:B------:R-:W-:Y:S01]  /*9210*/  R2UR UR4, R108 ;  /* 0x000000006c0472ca */ /* 0x000fe200000e0000 */
[----:B------:R-:W-:Y:S01]  /*9220*/  UMOV UR7, UR36 ;  /* 0x0000002400077c82 */ /* 0x000fe20008000000 */
[----:B------:R-:W-:Y:S02]  /*9230*/  UIADD3 UR9, UPT, UPT, UR41, 0xc0, URZ ;  /* 0x000000c029097890 */ /* 0x000fe4000fffe0ff */
[----:B------:R-:W-:Y:S01]  /*9240*/  UIADD3 UR8, UPT, UPT, UR49, 0x4b00, URZ ;  /* 0x00004b0031087890 */ /* 0x000fe2000fffe0ff */
[----:B------:R-:W-:Y:S01]  /*9250*/  UMOV UR10, UR42 ;  /* 0x0000002a000a7c82 */ /* 0x000fe20008000000 */
[----:B------:R-:W-:Y:S07]  /*9260*/  UMOV UR11, UR36 ;  /* 0x00000024000b7c82 */ /* 0x000fee0008000000 */
[----:B------:R2:W-:Y:S01]  /*9270*/  UTMASTG.3D [UR4], [UR12] ;  /* 0x000000040c0073b5 */ /* 0x0005e20008010000 */
[----:B------:R2:W-:Y:S01]  /*9280*/  UTMASTG.3D [UR8], [UR12] ;  /* 0x000000080c0073b5 */ /* 0x0005e20008010000 */
[----:B------:R0:W-:Y:S01]  /*9290*/  UTMACMDFLUSH ;  /* 0x00000000000079b7 */ /* 0x0001e20000000000 */
[----:B--2---:R-:W-:Y:S04]  /*92a0*/  DEPBAR.LE SB0, 0x1 ;  /* 0x000080400000791a */ /* 0x004fe80000000000 */
.L_x_146:
[----:B------:R-:W-:Y:S05]  /*92b0*/  BSYNC.RECONVERGENT B0 ;  /* 0x0000000000007941 */ /* 0x000fea0003800200 */
.L_x_145:
        /* <DEDUP_REMOVED lines=15> */
.L_x_150:
[----:B------:R-:W-:Y:S05]  /*93b0*/  BSYNC B0 ;  /* 0x0000000000007941 */ /* 0x000fea0003800000 */
.L_x_149:
        /* <DEDUP_REMOVED lines=19> */
.L_x_148:
[----:B------:R-:W-:Y:S05]  /*94f0*/  BSYNC B1 ;  /* 0x0000000000017941 */ /* 0x000fea0003800000 */
.L_x_147:
        /* <DEDUP_REMOVED lines=21> */
.L_x_152:
[----:B------:R-:W-:Y:S01]  /*9650*/  ISETP.NE.AND P0, PT, R109, RZ, PT ;  /* 0x000000ff6d00720c */ /* 0x000fe20003f05270 */
[----:B------:R-:W-:Y:S05]  /*9660*/  WARPSYNC.ALL ;  /* 0x0000000000007948 */ /* 0x000fea0003800000 */
[----:B------:R-:W-:Y:S01]  /*9670*/  R2UR UR4, R48 ;  /* 0x00000000300472ca */ /* 0x000fe200000e0000 */
[----:B------:R-:W-:Y:S01]  /*9680*/  BSSY.RECONVERGENT B0, `(.L_x_153) ;  /* 0x000009f000007945 */ /* 0x000fe20003800200 */
[-C--:B------:R-:W-:Y:S02]  /*9690*/  F2FP.F16.E4M3.UNPACK_B R4, R81.reuse ;  /* 0x00000051ff04723e */ /* 0x080fe400020006ff */
[-C--:B------:R-:W-:Y:S02]  /*96a0*/  F2FP.F16.E4M3.UNPACK_B R2, R80.reuse ;  /* 0x00000050ff02723e */ /* 0x080fe400020006ff */
[----:B------:R-:W-:Y:S01]  /*96b0*/  F2FP.F16.E4M3.UNPACK_B R80, R80.H1 ;  /* 0x00000050ff50723e */ /* 0x000fe200030006ff */
[--C-:B------:R-:W-:Y:S01]  /*96c0*/  HADD2.F32 R50, -RZ, R4.reuse.H0_H0 ;  /* 0x20000004ff327230 */ /* 0x100fe20000004100 */
[----:B------:R-:W-:Y:S01]  /*96d0*/  F2FP.F16.E4M3.UNPACK_B R81, R81.H1 ;  /* 0x00000051ff51723e */ /* 0x000fe200030006ff */
[----:B------:R-:W-:Y:S01]  /*96e0*/  HADD2.F32 R51, -RZ, R4.H1_H1 ;  /* 0x30000004ff337230 */ /* 0x000fe20000004100 */
[-C--:B------:R-:W-:Y:S01]  /*96f0*/  F2FP.F16.E4M3.UNPACK_B R55, R82.reuse ;  /* 0x00000052ff37723e */ /* 0x080fe200020006ff */
[--C-:B------:R-:W-:Y:S01]  /*9700*/  HADD2.F32 R0, -RZ, R2.reuse.H0_H0 ;  /* 0x20000002ff007230 */ /* 0x100fe20000004100 */
[----:B------:R-:W-:Y:S01]  /*9710*/  F2FP.F16.E4M3.UNPACK_B R82, R82.H1 ;  /* 0x00000052ff52723e */ /* 0x000fe200030006ff */
[----:B-1----:R-:W1:Y:S01]  /*9720*/  LDTM.x32 R4, tmem[UR4+0x60] ;  /* 0x00006004000479ee */ /* 0x002e6200082c0000 */
[----:B------:R-:W-:Y:S01]  /*9730*/  NOP ;  /* 0x0000000000007918 */ /* 0x000fe20000000000 */
[----:B------:R-:W-:Y:S01]  /*9740*/  IADD3 R111, PT, PT, R111, 0x190, RZ ;  /* 0x000001906f6f7810 */ /* 0x000fe20007ffe0ff */
[----:B------:R-:W-:Y:S01]  /*9750*/  HADD2.F32 R2, -RZ, R2.H1_H1 ;  /* 0x30000002ff027230 */ /* 0x000fe20000004100 */
[----:B------:R-:W-:Y:S01]  /*9760*/  F2FP.F16.E4M3.UNPACK_B R59, R83 ;  /* 0x00000053ff3b723e */ /* 0x000fe200020006ff */
[--C-:B------:R-:W-:Y:S01]  /*9770*/  HADD2.F32 R54, -RZ, R55.reuse.H0_H0 ;  /* 0x20000037ff367230 */ /* 0x100fe20000004100 */
[----:B------:R-:W-:Y:S01]  /*9780*/  LOP3.LUT R111, R111, 0xfefffff8, RZ, 0xc0, !PT ;  /* 0xfefffff86f6f7812 */ /* 0x000fe200078ec0ff */
[----:B------:R-:W-:Y:S01]  /*9790*/  HADD2.F32 R55, -RZ, R55.H1_H1 ;  /* 0x30000037ff377230 */ /* 0x000fe20000004100 */
[----:B------:R-:W-:Y:S01]  /*97a0*/  F2FP.F16.E4M3.UNPACK_B R63, R84 ;  /* 0x00000054ff3f723e */ /* 0x000fe200020006ff */
[--C-:B------:R-:W-:Y:S01]  /*97b0*/  HADD2.F32 R58, -RZ, R59.reuse.H0_H0 ;  /* 0x2000003bff3a7230 */ /* 0x100fe20000004100 */
[----:B-1----:R1:W-:Y:S01]  /*97c0*/  SYNCS.ARRIVE.TRANS64.RED.A1T0 RZ, [R111+URZ], RZ ;  /* 0x000000ff6fff79a7 */ /* 0x0023e200081004ff */
[----:B------:R-:W-:Y:S01]  /*97d0*/  HADD2.F32 R59, -RZ, R59.H1_H1 ;  /* 0x3000003bff3b7230 */ /* 0x000fe20000004100 */
[----:B------:R-:W-:Y:S01]  /*97e0*/  F2FP.F16.E4M3.UNPACK_B R67, R85 ;  /* 0x00000055ff43723e */ /* 0x000fe200020006ff */
[--C-:B------:R-:W-:Y:S01]  /*97f0*/  HADD2.F32 R62, -RZ, R63.reuse.H0_H0 ;  /* 0x2000003fff3e7230 */ /* 0x100fe20000004100 */
[----:B------:R-:W-:Y:S01]  /*9800*/  F2FP.F16.E4M3.UNPACK_B R71, R86 ;  /* 0x00000056ff47723e */ /* 0x000fe200020006ff */
[----:B------:R-:W-:Y:S01]  /*9810*/  HADD2.F32 R63, -RZ, R63.H1_H1 ;  /* 0x3000003fff3f7230 */ /* 0x000fe20000004100 */
[----:B------:R-:W-:Y:S01]  /*9820*/  F2FP.F16.E4M3.UNPACK_B R75, R87 ;  /* 0x00000057ff4b723e */ /* 0x000fe200020006ff */
[--C-:B------:R-:W-:Y:S01]  /*9830*/  HADD2.F32 R66, -RZ, R67.reuse.H0_H0 ;  /* 0x20000043ff427230 */ /* 0x100fe20000004100 */
[----:B------:R-:W-:Y:S01]  /*9840*/  F2FP.F16.E4M3.UNPACK_B R83, R83.H1 ;  /* 0x00000053ff53723e */ /* 0x000fe200030006ff */
[----:B------:R-:W-:Y:S01]  /*9850*/  HADD2.F32 R67, -RZ, R67.H1_H1 ;  /* 0x30000043ff437230 */ /* 0x000fe20000004100 */
[----:B------:R-:W-:Y:S01]  /*9860*/  F2FP.F16.E4M3.UNPACK_B R84, R84.H1 ;  /* 0x00000054ff54723e */ /* 0x000fe200030006ff */
[--C-:B------:R-:W-:Y:S01]  /*9870*/  HADD2.F32 R70, -RZ, R71.reuse.H0_H0 ;  /* 0x20000047ff467230 */ /* 0x100fe20000004100 */
[----:B------:R-:W-:Y:S01]  /*9880*/  F2FP.F16.E4M3.UNPACK_B R85, R85.H1 ;  /* 0x00000055ff55723e */ /* 0x000fe200030006ff */
[----:B------:R-:W-:Y:S02]  /*9890*/  HADD2.F32 R71, -RZ, R71.H1_H1 ;  /* 0x30000047ff477230 */ /* 0x000fe40000004100 */
[C---:B------:R-:W-:Y:S01]  /*98a0*/  FMUL R4, R47.reuse, R4 ;  /* 0x000000042f047220 */ /* 0x040fe20000400000 */
[C---:B------:R-:W-:Y:S01]  /*98b0*/  FMUL R5, R47.reuse, R5 ;  /* 0x000000052f057220 */ /* 0x040fe20000400000 */
[--C-:B------:R-:W-:Y:S02]  /*98c0*/  HADD2.F32 R3, -RZ, R80.reuse.H0_H0 ;  /* 0x20000050ff037230 */ /* 0x100fe40000004100 */
[----:B------:R-:W-:Y:S01]  /*98d0*/  FMUL R8, R47, R8 ;  /* 0x000000082f087220 */ /* 0x000fe20000400000 */
[C---:B------:R-:W-:Y:S01]  /*98e0*/  FFMA R4, R49.reuse, R0, R4 ;  /* 0x0000000031047223 */ /* 0x040fe20000000004 */
        /* <DEDUP_REMOVED lines=12> */
[--C-:B------:R-:W-:Y:S02]  /*99b0*/  HADD2.F32 R74, -RZ, R75.reuse.H0_H0 ;  /* 0x2000004bff4a7230 */ /* 0x100fe40000004100 */
[C---:B------:R-:W-:Y:S01]  /*99c0*/  FMUL R28, R47.reuse, R32 ;  /* 0x000000202f1c7220 */ /* 0x040fe20000400000 */
[----:B------:R-:W-:Y:S02]  /*99d0*/  HADD2.F32 R75, -RZ, R75.H1_H1 ;  /* 0x3000004bff4b7230 */ /* 0x000fe40000004100 */
[C---:B------:R-:W-:Y:S01]  /*99e0*/  FMUL R29, R47.reuse, R33 ;  /* 0x000000212f1d7220 */ /* 0x040fe20000400000 */
[----:B------:R-:W-:Y:S02]  /*99f0*/  HADD2.F32 R48, -RZ, R80.H1_H1 ;  /* 0x30000050ff307230 */ /* 0x000fe40000004100 */
[C---:B------:R-:W-:Y:S01]  /*9a00*/  FMUL R6, R47.reuse, R6 ;  /* 0x000000062f067220 */ /* 0x040fe20000400000 */
[C---:B------:R-:W-:Y:S01]  /*9a10*/  FMUL R7, R47.reuse, R7 ;  /* 0x000000072f077220 */ /* 0x040fe20000400000 */
[--C-:B------:R-:W-:Y:S02]  /*9a20*/  HADD2.F32 R52, -RZ, R81.reuse.H0_H0 ;  /* 0x20000051ff347230 */ /* 0x100fe40000004100 */
[----:B------:R-:W-:Y:S01]  /*9a30*/  FMUL R10, R47, R10 ;  /* 0x0000000a2f0a7220 */ /* 0x000fe20000400000 */
[C---:B------:R-:W-:Y:S01]  /*9a40*/  FFMA R6, R49.reuse, R3, R6 ;  /* 0x0000000331067223 */ /* 0x040fe20000000006 */
[----:B------:R-:W-:Y:S02]  /*9a50*/  HADD2.F32 R53, -RZ, R81.H1_H1 ;  /* 0x30000051ff357230 */ /* 0x000fe40000004100 */
[C---:B------:R-:W-:Y:S01]  /*9a60*/  FFMA R7, R49.reuse, R48, R7 ;  /* 0x0000003031077223 */ /* 0x040fe20000000007 */
[C---:B------:R-:W-:Y:S01]  /*9a70*/  FFMA R8, R49.reuse, R50, R8 ;  /* 0x0000003231087223 */ /* 0x040fe20000000008 */
[C---:B------:R-:W-:Y:S01]  /*9a80*/  FFMA R9, R49.reuse, R51, R9 ;  /* 0x0000003331097223 */ /* 0x040fe20000000009 */
[----:B------:R-:W-:Y:S01]  /*9a90*/  FFMA R10, R49, R52, R10 ;  /* 0x00000034310a7223 */ /* 0x000fe2000000000a */
[----:B------:R-:W-:Y:S01]  /*9aa0*/  FMUL R11, R47, R11 ;  /* 0x0000000b2f0b7220 */ /* 0x000fe20000400000 */
[----:B------:R-:W-:Y:S01]  /*9ab0*/  F2FP.F16.E4M3.UNPACK_B R86, R86.H1 ;  /* 0x00000056ff56723e */ /* 0x000fe200030006ff */
[--C-:B------:R-:W-:Y:S01]  /*9ac0*/  HADD2.F32 R56, -RZ, R82.reuse.H0_H0 ;  /* 0x20000052ff387230 */ /* 0x100fe20000004100 */
[----:B------:R-:W-:Y:S01]  /*9ad0*/  F2FP.SATFINITE.E4M3.F32.PACK_AB_MERGE_C R6, R7, R6, RZ ;  /* 0x000000060706723e */ /* 0x000fe200048070ff */
[C---:B------:R-:W-:Y:S01]  /*9ae0*/  FFMA R11, R49.reuse, R53, R11 ;  /* 0x00000035310b7223 */ /* 0x040fe2000000000b */
[C---:B------:R-:W-:Y:S01]  /*9af0*/  FFMA R12, R49.reuse, R54, R12 ;  /* 0x00000036310c7223 */ /* 0x040fe2000000000c */
[----:B------:R-:W-:Y:S01]  /*9b00*/  FFMA R13, R49, R55, R13 ;  /* 0x00000037310d7223 */ /* 0x000fe2000000000d */
[----:B------:R-:W-:Y:S01]  /*9b10*/  F2FP.SATFINITE.E4M3.F32.PACK_AB_MERGE_C R4, R5, R4, R6 ;  /* 0x000000040504723e */ /* 0x000fe20004807006 */
[----:B------:R-:W-:Y:S01]  /*9b20*/  HADD2.F32 R57, -RZ, R82.H1_H1 ;  /* 0x30000052ff397230 */ /* 0x000fe20000004100 */
[----:B------:R-:W-:Y:S01]  /*9b30*/  F2FP.SATFINITE.E4M3.F32.PACK_AB_MERGE_C R10, R11, R10, RZ ;  /* 0x0000000a0b0a723e */ /* 0x000fe200048070ff */
[C---:B------:R-:W-:Y:S01]  /*9b40*/  FMUL R14, R47.reuse, R14 ;  /* 0x0000000e2f0e7220 */ /* 0x040fe20000400000 */
[----:B------:R-:W-:Y:S01]  /*9b50*/  FMUL R15, R47, R15 ;  /* 0x0000000f2f0f7220 */ /* 0x000fe20000400000 */
[--C-:B------:R-:W-:Y:S01]  /*9b60*/  HADD2.F32 R60, -RZ, R83.reuse.H0_H0 ;  /* 0x20000053ff3c7230 */ /* 0x100fe20000004100 */
[----:B------:R-:W-:Y:S01]  /*9b70*/  F2FP.SATFINITE.E4M3.F32.PACK_AB_MERGE_C R5, R9, R8, R10 ;  /* 0x000000080905723e */ /* 0x000fe2000480700a */
[C---:B------:R-:W-:Y:S01]  /*9b80*/  FFMA R14, R49.reuse, R56, R14 ;  /* 0x00000038310e7223 */ /* 0x040fe2000000000e */
[C---:B------:R-:W-:Y:S01]  /*9b90*/  FFMA R15, R49.reuse, R57, R15 ;  /* 0x00000039310f7223 */ /* 0x040fe2000000000f */
[C---:B------:R-:W-:Y:S01]  /*9ba0*/  FFMA R16, R49.reuse, R58, R16 ;  /* 0x0000003a31107223 */ /* 0x040fe20000000010 */
[----:B------:R-:W-:Y:S01]  /*9bb0*/  FFMA R17, R49, R59, R17 ;  /* 0x0000003b31117223 */ /* 0x000fe20000000011 */
[----:B------:R-:W-:Y:S02]  /*9bc0*/  HADD2.F32 R61, -RZ, R83.H1_H1 ;  /* 0x30000053ff3d7230 */ /* 0x000fe40000004100 */
[C---:B------:R-:W-:Y:S01]  /*9bd0*/  FMUL R18, R47.reuse, R18 ;  /* 0x000000122f127220 */ /* 0x040fe20000400000 */
[C---:B------:R-:W-:Y:S01]  /*9be0*/  FMUL R19, R47.reuse, R19 ;  /* 0x000000132f137220 */ /* 0x040fe20000400000 */
[--C-:B------:R-:W-:Y:S02]  /*9bf0*/  HADD2.F32 R64, -RZ, R84.reuse.H0_H0 ;  /* 0x20000054ff407230 */ /* 0x100fe40000004100 */
[----:B------:R-:W-:Y:S01]  /*9c00*/  FMUL R22, R47, R22 ;  /* 0x000000162f167220 */ /* 0x000fe20000400000 */
[C---:B------:R-:W-:Y:S01]  /*9c10*/  FFMA R18, R49.reuse, R60, R18 ;  /* 0x0000003c31127223 */ /* 0x040fe20000000012 */
[----:B------:R-:W-:Y:S02]  /*9c20*/  HADD2.F32 R65, -RZ, R84.H1_H1 ;  /* 0x30000054ff417230 */ /* 0x000fe40000004100 */
[----:B------:R-:W-:Y:S01]  /*9c30*/  FFMA R19, R49, R61, R19 ;  /* 0x0000003d31137223 */ /* 0x000fe20000000013 */
[----:B------:R-:W-:Y:S01]  /*9c40*/  FMUL R23, R47, R23 ;  /* 0x000000172f177220 */ /* 0x000fe20000400000 */
[C---:B------:R-:W-:Y:S01]  /*9c50*/  FFMA R20, R49.reuse, R62, R20 ;  /* 0x0000003e31147223 */ /* 0x040fe20000000014 */
[C---:B------:R-:W-:Y:S01]  /*9c60*/  FFMA R21, R49.reuse, R63, R21 ;  /* 0x0000003f31157223 */ /* 0x040fe20000000015 */
[--C-:B------:R-:W-:Y:S02]  /*9c70*/  HADD2.F32 R68, -RZ, R85.reuse.H0_H0 ;  /* 0x20000055ff447230 */ /* 0x100fe40000004100 */
[----:B------:R-:W-:Y:S01]  /*9c80*/  FFMA R22, R49, R64, R22 ;  /* 0x0000004031167223 */ /* 0x000fe20000000016 */
[----:B------:R-:W-:Y:S02]  /*9c90*/  HADD2.F32 R69, -RZ, R85.H1_H1 ;  /* 0x30000055ff457230 */ /* 0x000fe40000004100 */
[----:B------:R-:W-:Y:S01]  /*9ca0*/  FMUL R3, R47, R26 ;  /* 0x0000001a2f037220 */ /* 0x000fe20000400000 */
[----:B------:R-:W-:Y:S01]  /*9cb0*/  FFMA R23, R49, R65, R23 ;  /* 0x0000004131177223 */ /* 0x000fe20000000017 */
[----:B------:R-:W-:Y:S01]  /*9cc0*/  FMUL R27, R47, R27 ;  /* 0x0000001b2f1b7220 */ /* 0x000fe20000400000 */
[C---:B------:R-:W-:Y:S01]  /*9cd0*/  FFMA R0, R49.reuse, R66, R0 ;  /* 0x0000004231007223 */ /* 0x040fe20000000000 */
[----:B------:R-:W-:Y:S01]  /*9ce0*/  F2FP.F16.E4M3.UNPACK_B R87, R87.H1 ;  /* 0x00000057ff57723e */ /* 0x000fe200030006ff */
        /* <DEDUP_REMOVED lines=15> */
[----:B------:R-:W-:Y:S01]  /*9de0*/  F2FP.SATFINITE.E4M3.F32.PACK_AB_MERGE_C R14, R15, R14, RZ ;  /* 0x0000000e0f0e723e */ /* 0x000fe200048070ff */
[----:B------:R-:W-:Y:S01]  /*9df0*/  FFMA R28, R49, R74, R28 ;  /* 0x0000004a311c7223 */ /* 0x000fe2000000001c */
[----:B------:R-:W-:Y:S01]  /*9e00*/  F2FP.SATFINITE.E4M3.F32.PACK_AB_MERGE_C R7, R19, R18, RZ ;  /* 0x000000121307723e */ /* 0x000fe200048070ff */
[C---:B------:R-:W-:Y:S01]  /*9e10*/  FFMA R29, R49.reuse, R75, R29 ;  /* 0x0000004b311d7223 */ /* 0x040fe2000000001d */
[----:B------:R-:W-:Y:S01]  /*9e20*/  FFMA R30, R49, R76, R30 ;  /* 0x0000004c311e7223 */ /* 0x000fe2000000001e */
[----:B------:R-:W-:Y:S01]  /*9e30*/  F2FP.SATFINITE.E4M3.F32.PACK_AB_MERGE_C R22, R23, R22, RZ ;  /* 0x000000161716723e */ /* 0x000fe200048070ff */
[----:B------:R-:W-:Y:S01]  /*9e40*/  FFMA R35, R49, R77, R35 ;  /* 0x0000004d31237223 */ /* 0x000fe20000000023 */
[----:B------:R-:W-:Y:S02]  /*9e50*/  F2FP.SATFINITE.E4M3.F32.PACK_AB_MERGE_C R6, R13, R12, R14 ;  /* 0x0000000c0d06723e */ /* 0x000fe4000480700e */
[----:B------:R-:W-:Y:S02]  /*9e60*/  F2FP.SATFINITE.E4M3.F32.PACK_AB_MERGE_C R7, R17, R16, R7 ;  /* 0x000000101107723e */ /* 0x000fe40004807007 */
[----:B------:R-:W-:Y:S02]  /*9e70*/  F2FP.SATFINITE.E4M3.F32.PACK_AB_MERGE_C R20, R21, R20, R22 ;  /* 0x000000141514723e */ /* 0x000fe40004807016 */
[----:B------:R-:W-:Y:S01]  /*9e80*/  F2FP.SATFINITE.E4M3.F32.PACK_AB_MERGE_C R3, R27, R3, RZ ;  /* 0x000000031b03723e */ /* 0x000fe200048070ff */
[----:B------:R1:W-:Y:S01]  /*9e90*/  STS.128 [R100+UR49+0x5300], R4 ;  /* 0x0053000464007988 */ /* 0x0003e20008000c31 */
[----:B------:R-:W-:Y:S02]  /*9ea0*/  F2FP.SATFINITE.E4M3.F32.PACK_AB_MERGE_C R22, R31, R26, RZ ;  /* 0x0000001a1f16723e */ /* 0x000fe400048070ff */
[----:B------:R-:W-:Y:S02]  /*9eb0*/  F2FP.SATFINITE.E4M3.F32.PACK_AB_MERGE_C R23, R35, R30, RZ ;  /* 0x0000001e2317723e */ /* 0x000fe400048070ff */
[----:B------:R-:W-:Y:S02]  /*9ec0*/  F2FP.SATFINITE.E4M3.F32.PACK_AB_MERGE_C R21, R2, R0, R3 ;  /* 0x000000000215723e */ /* 0x000fe40004807003 */
[----:B------:R-:W-:Y:S02]  /*9ed0*/  F2FP.SATFINITE.E4M3.F32.PACK_AB_MERGE_C R22, R25, R24, R22 ;  /* 0x000000181916723e */ /* 0x000fe40004807016 */
[----:B------:R-:W-:Y:S02]  /*9ee0*/  F2FP.SATFINITE.E4M3.F32.PACK_AB_MERGE_C R23, R29, R28, R23 ;  /* 0x0000001c1d17723e */ /* 0x000fe40004807017 */
[----:B------:R-:W-:Y:S03]  /*9ef0*/  IADD3 R45, PT, PT, R45, 0x1, RZ ;  /* 0x000000012d2d7810 */ /* 0x000fe60007ffe0ff */
        /* <DEDUP_REMOVED lines=23> */
.L_x_154:
[----:B------:R-:W-:Y:S05]  /*a070*/  BSYNC.RECONVERGENT B0 ;  /* 0x0000000000007941 */ /* 0x000fea0003800200 */
.L_x_153:
[----:B------:R-:W-:Y:S01]  /*a080*/  BAR.SYNC.DEFER_BLOCKING 0x1, 0x80 ;  /* 0x0042000000007b1d */ /* 0x000fe20000010000 */
[----:B------:R-:W-:Y:S01]  /*a090*/  ISETP.NE.AND P2, PT, R110, RZ, PT ;  /* 0x000000ff6e00720c */ /* 0x000fe20003f45270 */
[----:B------:R-:W-:Y:S01]  /*a0a0*/  IMAD.IADD R15, R43, 0x1, R94 ;  /* 0x000000012b0f7824 */ /* 0x000fe200078e025e */
[----:B------:R-:W-:Y:S01]  /*a0b0*/  ISETP.NE.AND P0, PT, R112, 0x2, PT ;  /* 0x000000027000780c */ /* 0x000fe20003f05270 */
[----:B------:R-:W-:Y:S01]  /*a0c0*/  IMAD.IADD R14, R44, 0x1, R95 ;  /* 0x000000012c0e7824 */ /* 0x000fe200078e025f */
[----:B------:R-:W-:Y:S02]  /*a0d0*/  ISETP.NE.AND P1, PT, R45, 0x4, PT ;  /* 0x000000042d00780c */ /* 0x000fe40003f25270 */
[----:B------:R-:W-:Y:S02]  /*a0e0*/  SEL R2, RZ, 0x1, P0 ;  /* 0x00000001ff027807 */ /* 0x000fe40000000000 */
[----:B------:R-:W-:Y:S02]  /*a0f0*/  SEL R0, RZ, 0x1, P1 ;  /* 0x00000001ff007807 */ /* 0x000fe40000800000 */
[----:B------:R-:W-:Y:S02]  /*a100*/  LOP3.LUT R106, R106, R2, RZ, 0x3c, !PT ;  /* 0x000000026a6a7212 */ /* 0x000fe400078e3cff */
[----:B------:R-:W-:Y:S02]  /*a110*/  LOP3.LUT R107, R107, R0, RZ, 0x3c, !PT ;  /* 0x000000006b6b7212 */ /* 0x000fe400078e3cff */
[----:B------:R-:W-:Y:S02]  /*a120*/  @P2 R2UR UR36, R103 ;  /* 0x00000000672422ca */ /* 0x000fe400000e0000 */
[----:B------:R-:W-:Y:S02]  /*a130*/  SEL R112, R112, RZ, P0 ;  /* 0x000000ff70707207 */ /* 0x000fe40000000000 */
[----:B------:R-:W-:Y:S01]  /*a140*/  SEL R45, R45, RZ, P1 ;  /* 0x000000ff2d2d7207 */ /* 0x000fe20000800000 */
[----:B------:R-:W-:Y:S10]  /*a150*/  @P2 BRA `(.L_x_155) ;  /* 0xffffffb800fc2947 */ /* 0x000ff4000383ffff */
[----:B------:R-:W-:Y:S05]  /*a160*/  EXIT ;  /* 0x000000000000794d */ /* 0x000fea0003800000 */
.L_x_25:
[----:B--2---:R2:W4:Y:S02]  /*a170*/  SYNCS.PHASECHK.TRANS64.TRYWAIT P0, [R2+URZ+0x1c0], R3 ;  /* 0x0001c003020075a7 */ /* 0x00452400080011ff */
[----:B----4-:R-:W-:Y:S05]  /*a180*/  @!P0 NANOSLEEP.SYNCS 0x989680 ;  /* 0x009896800000895d */ /* 0x010fea0003900000 */
[----:B------:R-:W4:Y:S02]  /*a190*/  @!P0 SYNCS.PHASECHK.TRANS64 P0, [R2+URZ+0x1c0], R3 ;  /* 0x0001c003020085a7 */ /* 0x000f2400080010ff */
[----:B----4-:R-:W-:Y:S05]  /*a1a0*/  @!P0 BRA `(.L_x_25) ;  /* 0xfffffffc00f08947 */ /* 0x010fea000383ffff */
[----:B------:R-:W-:Y:S05]  /*a1b0*/  BRA `(.L_x_156) ;  /* 0xffffff7800007947 */ /* 0x000fea000383ffff */
.L_x_28:
[----:B------:R-:W-:-:S07]  /*a1c0*/  MOV R2, UR33 ;  /* 0x0000002100027c02 */ /* 0x000fce0008000f00 */
.L_x_157:
[----:B-1----:R1:W2:Y:S02]  /*a1d0*/  SYNCS.PHASECHK.TRANS64.TRYWAIT P0, [R2+URZ+0x80], R4 ;  /* 0x00008004020075a7 */ /* 0x0022a400080011ff */
[----:B--2---:R-:W-:Y:S05]  /*a1e0*/  @!P0 NANOSLEEP.SYNCS 0x989680 ;  /* 0x009896800000895d */ /* 0x004fea0003900000 */
[----:B------:R-:W2:Y:S02]  /*a1f0*/  @!P0 SYNCS.PHASECHK.TRANS64 P0, [R2+URZ+0x80], R4 ;  /* 0x00008004020085a7 */ /* 0x000ea400080010ff */
[----:B--2---:R-:W-:Y:S05]  /*a200*/  @!P0 BRA `(.L_x_157) ;  /* 0xfffffffc00f08947 */ /* 0x004fea000383ffff */
[----:B------:R-:W-:Y:S05]  /*a210*/  BRA `(.L_x_27) ;  /* 0xffffff7800687947 */ /* 0x000fea000383ffff */
.L_x_35:
[----:B-1----:R-:W-:-:S07]  /*a220*/  MOV R2, UR17 ;  /* 0x0000001100027c02 */ /* 0x002fce0008000f00 */
.L_x_158:
[----:B-1----:R1:W2:Y:S02]  /*a230*/  SYNCS.PHASECHK.TRANS64.TRYWAIT P0, [R2+URZ+0x80], R4 ;  /* 0x00008004020075a7 */ /* 0x0022a400080011ff */
[----:B--2---:R-:W-:Y:S05]  /*a240*/  @!P0 NANOSLEEP.SYNCS 0x989680 ;  /* 0x009896800000895d */ /* 0x004fea0003900000 */
[----:B------:R-:W2:Y:S02]  /*a250*/  @!P0 SYNCS.PHASECHK.TRANS64 P0, [R2+URZ+0x80], R4 ;  /* 0x00008004020085a7 */ /* 0x000ea400080010ff */
[----:B--2---:R-:W-:Y:S05]  /*a260*/  @!P0 BRA `(.L_x_158) ;  /* 0xfffffffc00f08947 */ /* 0x004fea000383ffff */
[----:B------:R-:W-:Y:S05]  /*a270*/  BRA `(.L_x_34) ;  /* 0xffffff7c00247947 */ /* 0x000fea000383ffff */
.L_x_40:
[----:B-1----:R1:W2:Y:S02]  /*a280*/  SYNCS.PHASECHK.TRANS64.TRYWAIT P0, [R2+URZ+0x150], R3 ;  /* 0x00015003020075a7 */ /* 0x0022a400080011ff */
[----:B--2---:R-:W-:Y:S05]  /*a290*/  @!P0 NANOSLEEP.SYNCS 0x989680 ;  /* 0x009896800000895d */ /* 0x004fea0003900000 */
[----:B------:R-:W2:Y:S02]  /*a2a0*/  @!P0 SYNCS.PHASECHK.TRANS64 P0, [R2+URZ+0x150], R3 ;  /* 0x00015003020085a7 */ /* 0x000ea400080010ff */
[----:B--2---:R-:W-:Y:S05]  /*a2b0*/  @!P0 BRA `(.L_x_40) ;  /* 0xfffffffc00f08947 */ /* 0x004fea000383ffff */
[----:B------:R-:W-:Y:S05]  /*a2c0*/  BRA `(.L_x_159) ;  /* 0xffffff7c00c87947 */ /* 0x000fea000383ffff */
.L_x_44:
[----:B---3--:R-:W-:-:S07]  /*a2d0*/  MOV R0, UR4 ;  /* 0x0000000400007c02 */ /* 0x008fce0008000f00 */
.L_x_160:
[----:B-1----:R1:W2:Y:S02]  /*a2e0*/  SYNCS.PHASECHK.TRANS64.TRYWAIT P0, [R0+URZ], R2 ;  /* 0x00000002000075a7 */ /* 0x0022a400080011ff */
[----:B--2---:R-:W-:Y:S05]  /*a2f0*/  @!P0 NANOSLEEP.SYNCS 0x989680 ;  /* 0x009896800000895d */ /* 0x004fea0003900000 */
[----:B------:R-:W2:Y:S02]  /*a300*/  @!P0 SYNCS.PHASECHK.TRANS64 P0, [R0+URZ], R2 ;  /* 0x00000002000085a7 */ /* 0x000ea400080010ff */
[----:B--2---:R-:W-:Y:S05]  /*a310*/  @!P0 BRA `(.L_x_160) ;  /* 0xfffffffc00f08947 */ /* 0x004fea000383ffff */
[----:B------:R-:W-:Y:S05]  /*a320*/  BRA `(.L_x_161) ;  /* 0xffffff8400387947 */ /* 0x000fea000383ffff */
.L_x_45:
[----:B---3--:R-:W-:-:S07]  /*a330*/  MOV R0, UR4 ;  /* 0x0000000400007c02 */ /* 0x008fce0008000f00 */
.L_x_162:
[----:B-1----:R1:W2:Y:S02]  /*a340*/  SYNCS.PHASECHK.TRANS64.TRYWAIT P0, [R0+URZ], R3 ;  /* 0x00000003000075a7 */ /* 0x0022a400080011ff */
[----:B--2---:R-:W-:Y:S05]  /*a350*/  @!P0 NANOSLEEP.SYNCS 0x989680 ;  /* 0x009896800000895d */ /* 0x004fea0003900000 */
[----:B------:R-:W2:Y:S02]  /*a360*/  @!P0 SYNCS.PHASECHK.TRANS64 P0, [R0+URZ], R3 ;  /* 0x00000003000085a7 */ /* 0x000ea400080010ff */
[----:B--2---:R-:W-:Y:S05]  /*a370*/  @!P0 BRA `(.L_x_162) ;  /* 0xfffffffc00f08947 */ /* 0x004fea000383ffff */
[----:B------:R-:W-:Y:S05]  /*a380*/  BRA `(.L_x_163) ;  /* 0xffffff8400447947 */ /* 0x000fea000383ffff */
.L_x_46:
[----:B---3--:R-:W-:-:S07]  /*a390*/  MOV R0, UR4 ;  /* 0x0000000400007c02 */ /* 0x008fce0008000f00 */
.L_x_164:
[----:B-1----:R1:W2:Y:S02]  /*a3a0*/  SYNCS.PHASECHK.TRANS64.TRYWAIT P0, [R0+URZ], R3 ;  /* 0x00000003000075a7 */ /* 0x0022a400080011ff */
[----:B--2---:R-:W-:Y:S05]  /*a3b0*/  @!P0 NANOSLEEP.SYNCS 0x989680 ;  /* 0x009896800000895d */ /* 0x004fea0003900000 */
[----:B------:R-:W2:Y:S02]  /*a3c0*/  @!P0 SYNCS.PHASECHK.TRANS64 P0, [R0+URZ], R3 ;  /* 0x00000003000085a7 */ /* 0x000ea400080010ff */
[----:B--2---:R-:W-:Y:S05]  /*a3d0*/  @!P0 BRA `(.L_x_164) ;  /* 0xfffffffc00f08947 */ /* 0x004fea000383ffff */
[----:B------:R-:W-:Y:S05]  /*a3e0*/  BRA `(.L_x_165) ;  /* 0xffffff8400507947 */ /* 0x000fea000383ffff */
.L_x_47:
[----:B---3--:R-:W-:-:S07]  /*a3f0*/  MOV R0, UR4 ;  /* 0x0000000400007c02 */ /* 0x008fce0008000f00 */
.L_x_166:
[----:B-1----:R1:W2:Y:S02]  /*a400*/  SYNCS.PHASECHK.TRANS64.TRYWAIT P0, [R0+URZ], R3 ;  /* 0x00000003000075a7 */ /* 0x0022a400080011ff */
[----:B--2---:R-:W-:Y:S05]  /*a410*/  @!P0 NANOSLEEP.SYNCS 0x989680 ;  /* 0x009896800000895d */ /* 0x004fea0003900000 */
[----:B------:R-:W2:Y:S02]  /*a420*/  @!P0 SYNCS.PHASECHK.TRANS64 P0, [R0+URZ], R3 ;  /* 0x00000003000085a7 */ /* 0x000ea400080010ff */
[----:B--2---:R-:W-:Y:S05]  /*a430*/  @!P0 BRA `(.L_x_166) ;  /* 0xfffffffc00f08947 */ /* 0x004fea000383ffff */
[----:B------:R-:W-:Y:S05]  /*a440*/  BRA `(.L_x_167) ;  /* 0xffffff84005c7947 */ /* 0x000fea000383ffff */
.L_x_48:
[----:B---3--:R-:W-:-:S07]  /*a450*/  MOV R0, UR4 ;  /* 0x0000000400007c02 */ /* 0x008fce0008000f00 */
.L_x_168:
[----:B-1----:R1:W2:Y:S02]  /*a460*/  SYNCS.PHASECHK.TRANS64.TRYWAIT P0, [R0+URZ], R3 ;  /* 0x00000003000075a7 */ /* 0x0022a400080011ff */
[----:B--2---:R-:W-:Y:S05]  /*a470*/  @!P0 NANOSLEEP.SYNCS 0x989680 ;  /* 0x009896800000895d */ /* 0x004fea0003900000 */
[----:B------:R-:W2:Y:S02]  /*a480*/  @!P0 SYNCS.PHASECHK.TRANS64 P0, [R0+URZ], R3 ;  /* 0x00000003000085a7 */ /* 0x000ea400080010ff */
[----:B--2---:R-:W-:Y:S05]  /*a490*/  @!P0 BRA `(.L_x_168) ;  /* 0xfffffffc00f08947 */ /* 0x004fea000383ffff */
[----:B------:R-:W-:Y:S05]  /*a4a0*/  BRA `(.L_x_169) ;  /* 0xffffff8400687947 */ /* 0x000fea000383ffff */
.L_x_49:
[----:B---3--:R-:W-:-:S07]  /*a4b0*/  MOV R0, UR4 ;  /* 0x0000000400007c02 */ /* 0x008fce0008000f00 */
.L_x_170:
[----:B-1----:R1:W2:Y:S02]  /*a4c0*/  SYNCS.PHASECHK.TRANS64.TRYWAIT P0, [R0+URZ], R3 ;  /* 0x00000003000075a7 */ /* 0x0022a400080011ff */
[----:B--2---:R-:W-:Y:S05]  /*a4d0*/  @!P0 NANOSLEEP.SYNCS 0x989680 ;  /* 0x009896800000895d */ /* 0x004fea0003900000 */
[----:B------:R-:W2:Y:S02]  /*a4e0*/  @!P0 SYNCS.PHASECHK.TRANS64 P0, [R0+URZ], R3 ;  /* 0x00000003000085a7 */ /* 0x000ea400080010ff */
[----:B--2---:R-:W-:Y:S05]  /*a4f0*/  @!P0 BRA `(.L_x_170) ;  /* 0xfffffffc00f08947 */ /* 0x004fea000383ffff */
[----:B------:R-:W-:Y:S05]  /*a500*/  BRA `(.L_x_171) ;  /* 0xffffff8400747947 */ /* 0x000fea000383ffff */
.L_x_50:
[----:B---3--:R-:W-:-:S07]  /*a510*/  MOV R0, UR4 ;  /* 0x0000000400007c02 */ /* 0x008fce0008000f00 */
.L_x_172:
[----:B-1----:R1:W2:Y:S02]  /*a520*/  SYNCS.PHASECHK.TRANS64.TRYWAIT P0, [R0+URZ], R3 ;  /* 0x00000003000075a7 */ /* 0x0022a400080011ff */
[----:B--2---:R-:W-:Y:S05]  /*a530*/  @!P0 NANOSLEEP.SYNCS 0x989680 ;  /* 0x009896800000895d */ /* 0x004fea0003900000 */
[----:B------:R-:W2:Y:S02]  /*a540*/  @!P0 SYNCS.PHASECHK.TRANS64 P0, [R0+URZ], R3 ;  /* 0x00000003000085a7 */ /* 0x000ea400080010ff */
[----:B--2---:R-:W-:Y:S05]  /*a550*/  @!P0 BRA `(.L_x_172) ;  /* 0xfffffffc00f08947 */ /* 0x004fea000383ffff */
[----:B------:R-:W-:Y:S05]  /*a560*/  BRA `(.L_x_173) ;  /* 0xffffff8400807947 */ /* 0x000fea000383ffff */
.L_x_51:
[----:B---3--:R-:W-:-:S07]  /*a570*/  MOV R0, UR4 ;  /* 0x0000000400007c02 */ /* 0x008fce0008000f00 */
.L_x_174:
[----:B-1----:R1:W2:Y:S02]  /*a580*/  SYNCS.PHASECHK.TRANS64.TRYWAIT P0, [R0+URZ], R3 ;  /* 0x00000003000075a7 */ /* 0x0022a400080011ff */
[----:B--2---:R-:W-:Y:S05]  /*a590*/  @!P0 NANOSLEEP.SYNCS 0x989680 ;  /* 0x009896800000895d */ /* 0x004fea0003900000 */
[----:B------:R-:W2:Y:S02]  /*a5a0*/  @!P0 SYNCS.PHASECHK.TRANS64 P0, [R0+URZ], R3 ;  /* 0x00000003000085a7 */ /* 0x000ea400080010ff */
[----:B--2---:R-:W-:Y:S05]  /*a5b0*/  @!P0 BRA `(.L_x_174) ;  /* 0xfffffffc00f08947 */ /* 0x004fea000383ffff */
[----:B------:R-:W-:Y:S05]  /*a5c0*/  BRA `(.L_x_175) ;  /* 0xffffff84008c7947 */ /* 0x000fea000383ffff */
.L_x_52:
[----:B---3--:R-:W-:-:S07]  /*a5d0*/  MOV R0, UR4 ;  /* 0x0000000400007c02 */ /* 0x008fce0008000f00 */
.L_x_176:
[----:B-1----:R1:W2:Y:S02]  /*a5e0*/  SYNCS.PHASECHK.TRANS64.TRYWAIT P0, [R0+URZ], R3 ;  /* 0x00000003000075a7 */ /* 0x0022a400080011ff */
[----:B--2---:R-:W-:Y:S05]  /*a5f0*/  @!P0 NANOSLEEP.SYNCS 0x989680 ;  /* 0x009896800000895d */ /* 0x004fea0003900000 */
[----:B------:R-:W2:Y:S02]  /*a600*/  @!P0 SYNCS.PHASECHK.TRANS64 P0, [R0+URZ], R3 ;  /* 0x00000003000085a7 */ /* 0x000ea400080010ff */
[----:B--2---:R-:W-:Y:S05]  /*a610*/  @!P0 BRA `(.L_x_176) ;  /* 0xfffffffc00f08947 */ /* 0x004fea000383ffff */
[----:B------:R-:W-:Y:S05]  /*a620*/  BRA `(.L_x_177) ;  /* 0xffffff8400987947 */ /* 0x000fea000383ffff */
.L_x_53:
[----:B---3--:R-:W-:-:S07]  /*a630*/  MOV R0, UR4 ;  /* 0x0000000400007c02 */ /* 0x008fce0008000f00 */
.L_x_178:
[----:B-1----:R1:W2:Y:S02]  /*a640*/  SYNCS.PHASECHK.TRANS64.TRYWAIT P0, [R0+URZ], R3 ;  /* 0x00000003000075a7 */ /* 0x0022a400080011ff */
[----:B--2---:R-:W-:Y:S05]  /*a650*/  @!P0 NANOSLEEP.SYNCS 0x989680 ;  /* 0x009896800000895d */ /* 0x004fea0003900000 */
[----:B------:R-:W2:Y:S02]  /*a660*/  @!P0 SYNCS.PHASECHK.TRANS64 P0, [R0+URZ], R3 ;  /* 0x00000003000085a7 */ /* 0x000ea400080010ff */
[----:B--2---:R-:W-:Y:S05]  /*a670*/  @!P0 BRA `(.L_x_178) ;  /* 0xfffffffc00f08947 */ /* 0x004fea000383ffff */
[----:B------:R-:W-:Y:S05]  /*a680*/  BRA `(.L_x_179) ;  /* 0xffffff8400a47947 */ /* 0x000fea000383ffff */
.L_x_54:
[----:B---3--:R-:W-:-:S07]  /*a690*/  MOV R0, UR4 ;  /* 0x0000000400007c02 */ /* 0x008fce0008000f00 */
.L_x_180:
[----:B-1----:R1:W2:Y:S02]  /*a6a0*/  SYNCS.PHASECHK.TRANS64.TRYWAIT P0, [R0+URZ], R3 ;  /* 0x00000003000075a7 */ /* 0x0022a400080011ff */
[----:B--2---:R-:W-:Y:S05]  /*a6b0*/  @!P0 NANOSLEEP.SYNCS 0x989680 ;  /* 0x009896800000895d */ /* 0x004fea0003900000 */
[----:B------:R-:W2:Y:S02]  /*a6c0*/  @!P0 SYNCS.PHASECHK.TRANS64 P0, [R0+URZ], R3 ;  /* 0x00000003000085a7 */ /* 0x000ea400080010ff */
[----:B--2---:R-:W-:Y:S05]  /*a6d0*/  @!P0 BRA `(.L_x_180) ;  /* 0xfffffffc00f08947 */ /* 0x004fea000383ffff */
[----:B------:R-:W-:Y:S05]  /*a6e0*/  BRA `(.L_x_181) ;  /* 0xffffff8400b07947 */ /* 0x000fea000383ffff */
.L_x_55:
[----:B---3--:R-:W-:-:S07]  /*a6f0*/  MOV R0, UR4 ;  /* 0x0000000400007c02 */ /* 0x008fce0008000f00 */
.L_x_182:
[----:B-1----:R1:W2:Y:S02]  /*a700*/  SYNCS.PHASECHK.TRANS64.TRYWAIT P0, [R0+URZ], R3 ;  /* 0x00000003000075a7 */ /* 0x0022a400080011ff */
[----:B--2---:R-:W-:Y:S05]  /*a710*/  @!P0 NANOSLEEP.SYNCS 0x989680 ;  /* 0x009896800000895d */ /* 0x004fea0003900000 */
[----:B------:R-:W2:Y:S02]  /*a720*/  @!P0 SYNCS.PHASECHK.TRANS64 P0, [R0+URZ], R3 ;  /* 0x00000003000085a7 */ /* 0x000ea400080010ff */
[----:B--2---:R-:W-:Y:S05]  /*a730*/  @!P0 BRA `(.L_x_182) ;  /* 0xfffffffc00f08947 */ /* 0x004fea000383ffff */
[----:B------:R-:W-:Y:S05]  /*a740*/  BRA `(.L_x_183) ;  /* 0xffffff8400bc7947 */ /* 0x000fea000383ffff */
.L_x_56:
[----:B---3--:R-:W-:-:S07]  /*a750*/  MOV R0, UR4 ;  /* 0x0000000400007c02 */ /* 0x008fce0008000f00 */
.L_x_184:
[----:B-1----:R1:W2:Y:S02]  /*a760*/  SYNCS.PHASECHK.TRANS64.TRYWAIT P0, [R0+URZ], R3 ;  /* 0x00000003000075a7 */ /* 0x0022a400080011ff */
[----:B--2---:R-:W-:Y:S05]  /*a770*/  @!P0 NANOSLEEP.SYNCS 0x989680 ;  /* 0x009896800000895d */ /* 0x004fea0003900000 */
[----:B------:R-:W2:Y:S02]  /*a780*/  @!P0 SYNCS.PHASECHK.TRANS64 P0, [R0+URZ], R3 ;  /* 0x00000003000085a7 */ /* 0x000ea400080010ff */
[----:B--2---:R-:W-:Y:S05]  /*a790*/  @!P0 BRA `(.L_x_184) ;  /* 0xfffffffc00f08947 */ /* 0x004fea000383ffff */
[----:B------:R-:W-:Y:S05]  /*a7a0*/  BRA `(.L_x_185) ;  /* 0xffffff8400c87947 */ /* 0x000fea000383ffff */
.L_x_57:
[----:B---3--:R-:W-:-:S07]  /*a7b0*/  MOV R0, UR4 ;  /* 0x0000000400007c02 */ /* 0x008fce0008000f00 */
.L_x_186:
[----:B-1----:R1:W2:Y:S02]  /*a7c0*/  SYNCS.PHASECHK.TRANS64.TRYWAIT P0, [R0+URZ], R3 ;  /* 0x00000003000075a7 */ /* 0x0022a400080011ff */
[----:B--2---:R-:W-:Y:S05]  /*a7d0*/  @!P0 NANOSLEEP.SYNCS 0x989680 ;  /* 0x009896800000895d */ /* 0x004fea0003900000 */
[----:B------:R-:W2:Y:S02]  /*a7e0*/  @!P0 SYNCS.PHASECHK.TRANS64 P0, [R0+URZ], R3 ;  /* 0x00000003000085a7 */ /* 0x000ea400080010ff */
[----:B--2---:R-:W-:Y:S05]  /*a7f0*/  @!P0 BRA `(.L_x_186) ;  /* 0xfffffffc00f08947 */ /* 0x004fea000383ffff */
[----:B------:R-:W-:Y:S05]  /*a800*/  BRA `(.L_x_187) ;  /* 0xffffff8400d47947 */ /* 0x000fea000383ffff */
.L_x_58:
[----:B---3--:R-:W-:-:S07]  /*a810*/  MOV R0, UR4 ;  /* 0x0000000400007c02 */ /* 0x008fce0008000f00 */
.L_x_188:
[----:B-1----:R1:W2:Y:S02]  /*a820*/  SYNCS.PHASECHK.TRANS64.TRYWAIT P0, [R0+URZ], R3 ;  /* 0x00000003000075a7 */ /* 0x0022a400080011ff */
[----:B--2---:R-:W-:Y:S05]  /*a830*/  @!P0 NANOSLEEP.SYNCS 0x989680 ;  /* 0x009896800000895d */ /* 0x004fea0003900000 */
[----:B------:R-:W2:Y:S02]  /*a840*/  @!P0 SYNCS.PHASECHK.TRANS64 P0, [R0+URZ], R3 ;  /* 0x00000003000085a7 */ /* 0x000ea400080010ff */
[----:B--2---:R-:W-:Y:S05]  /*a850*/  @!P0 BRA `(.L_x_188) ;  /* 0xfffffffc00f08947 */ /* 0x004fea000383ffff */
[----:B------:R-:W-:Y:S05]  /*a860*/  BRA `(.L_x_189) ;  /* 0xffffff8400e07947 */ /* 0x000fea000383ffff */
.L_x_61:
[----:B-1----:R1:W2:Y:S02]  /*a870*/  SYNCS.PHASECHK.TRANS64.TRYWAIT P0, [R0+URZ+0x1b0], R4 ;  /* 0x0001b004000075a7 */ /* 0x0022a400080011ff */
[----:B--2---:R-:W-:Y:S05]  /*a880*/  @!P0 NANOSLEEP.SYNCS 0x989680 ;  /* 0x009896800000895d */ /* 0x004fea0003900000 */
[----:B------:R-:W2:Y:S02]  /*a890*/  @!P0 SYNCS.PHASECHK.TRANS64 P0, [R0+URZ+0x1b0], R4 ;  /* 0x0001b004000085a7 */ /* 0x000ea400080010ff */
[----:B--2---:R-:W-:Y:S05]  /*a8a0*/  @!P0 BRA `(.L_x_61) ;  /* 0xfffffffc00f08947 */ /* 0x004fea000383ffff */
[----:B------:R-:W-:Y:S05]  /*a8b0*/  BRA `(.L_x_190) ;  /* 0xffffff8800407947 */ /* 0x000fea000383ffff */
.L_x_62:
[----:B------:R-:W-:-:S07]  /*a8c0*/  MOV R0, UR5 ;  /* 0x0000000500007c02 */ /* 0x000fce0008000f00 */
.L_x_191:
[----:B-1----:R1:W2:Y:S02]  /*a8d0*/  SYNCS.PHASECHK.TRANS64.TRYWAIT P0, [R0+URZ+0x160], R5 ;  /* 0x00016005000075a7 */ /* 0x0022a400080011ff */
[----:B--2---:R-:W-:Y:S05]  /*a8e0*/  @!P0 NANOSLEEP.SYNCS 0x989680 ;  /* 0x009896800000895d */ /* 0x004fea0003900000 */
[----:B------:R-:W2:Y:S02]  /*a8f0*/  @!P0 SYNCS.PHASECHK.TRANS64 P0, [R0+URZ+0x160], R5 ;  /* 0x00016005000085a7 */ /* 0x000ea400080010ff */
[----:B--2---:R-:W-:Y:S05]  /*a900*/  @!P0 BRA `(.L_x_191) ;  /* 0xfffffffc00f08947 */ /* 0x004fea000383ffff */
[----:B------:R-:W-:Y:S05]  /*a910*/  BRA `(.L_x_192) ;  /* 0xffffff8800507947 */ /* 0x000fea000383ffff */
.L_x_63:
[----:B-1----:R1:W2:Y:S02]  /*a920*/  SYNCS.PHASECHK.TRANS64.TRYWAIT P1, [R0+URZ+0x150], R4 ;  /* 0x00015004000075a7 */ /* 0x0022a400080211ff */
[----:B--2---:R-:W-:Y:S05]  /*a930*/  @!P1 NANOSLEEP.SYNCS 0x989680 ;  /* 0x009896800000995d */ /* 0x004fea0003900000 */
[----:B------:R-:W2:Y:S02]  /*a940*/  @!P1 SYNCS.PHASECHK.TRANS64 P1, [R0+URZ+0x150], R4 ;  /* 0x00015004000095a7 */ /* 0x000ea400080210ff */
[----:B--2---:R-:W-:Y:S05]  /*a950*/  @!P1 BRA `(.L_x_63) ;  /* 0xfffffffc00f09947 */ /* 0x004fea000383ffff */
[----:B------:R-:W-:Y:S05]  /*a960*/  BRA `(.L_x_193) ;  /* 0xffffff8800807947 */ /* 0x000fea000383ffff */
.L_x_66:
[----:B------:R-:W-:-:S07]  /*a970*/  MOV R0, UR5 ;  /* 0x0000000500007c02 */ /* 0x000fce0008000f00 */
.L_x_194:
[----:B-1----:R1:W2:Y:S02]  /*a980*/  SYNCS.PHASECHK.TRANS64.TRYWAIT P0, [R0+URZ+0x160], R2 ;  /* 0x00016002000075a7 */ /* 0x0022a400080011ff */
[----:B--2---:R-:W-:Y:S05]  /*a990*/  @!P0 NANOSLEEP.SYNCS 0x989680 ;  /* 0x009896800000895d */ /* 0x004fea0003900000 */
[----:B------:R-:W2:Y:S02]  /*a9a0*/  @!P0 SYNCS.PHASECHK.TRANS64 P0, [R0+URZ+0x160], R2 ;  /* 0x00016002000085a7 */ /* 0x000ea400080010ff */
[----:B--2---:R-:W-:Y:S05]  /*a9b0*/  @!P0 BRA `(.L_x_194) ;  /* 0xfffffffc00f08947 */ /* 0x004fea000383ffff */
[----:B------:R-:W-:Y:S05]  /*a9c0*/  BRA `(.L_x_65) ;  /* 0xffffff8800d47947 */ /* 0x000fea000383ffff */
.L_x_75:
[----:B-1----:R-:W-:-:S04]  /*a9d0*/  MOV R4, UR6 ;  /* 0x0000000600047c02 */ /* 0x002fc80008000f00 */
[----:B------:R1:W2:Y:S03]  /*a9e0*/  SYNCS.PHASECHK.TRANS64.TRYWAIT P0, [R4+URZ+0x8], R5 ;  /* 0x00000805040075a7 */ /* 0x0002a600080011ff */
[----:B--2---:R-:W-:Y:S05]  /*a9f0*/  @!P0 NANOSLEEP.SYNCS 0x989680 ;  /* 0x009896800000895d */ /* 0x004fea0003900000 */
[----:B------:R-:W2:Y:S02]  /*aa00*/  @!P0 SYNCS.PHASECHK.TRANS64 P0, [R4+URZ+0x8], R5 ;  /* 0x00000805040085a7 */ /* 0x000ea400080010ff */
[----:B--2---:R-:W-:Y:S05]  /*aa10*/  @!P0 BRA `(.L_x_75) ;  /* 0xfffffffc00ec8947 */ /* 0x004fea000383ffff */
[----:B------:R-:W-:Y:S05]  /*aa20*/  BRA `(.L_x_74) ;  /* 0xffffff8c00887947 */ /* 0x000fea000383ffff */
.L_x_77:
[----:B------:R-:W-:Y:S01]  /*aa30*/  BSSY B0, `(.L_x_195) ;  /* 0x0000006000007945 */ /* 0x000fe20003800000 */
[----:B------:R-:W-:-:S07]  /*aa40*/  MOV R15, 0xffffffff ;  /* 0xffffffff000f7802 */ /* 0x000fce0000000f00 */
[----:B-1---5:R-:W-:Y:S05]  /*aa50*/  WARPSYNC.COLLECTIVE R15, `(.L_x_196) ;  /* 0x000000000f0c7348 */ /* 0x022fea0003c00000 */
[----:B------:R-:W-:Y:S02]  /*aa60*/  ELECT P6, UR79, PT ;  /* 0x00000000004f782f */ /* 0x000fe400038c0000 */
[----:B------:R-:W-:Y:S01]  /*aa70*/  MOV R14, UR79 ;  /* 0x0000004f000e7c02 */ /* 0x000fe20008000f00 */
[----:B-1---5:R-:W-:Y:S10]  /*aa80*/  ENDCOLLECTIVE ;  /* 0x000000000000791b */ /* 0x022ff40003800000 */
.L_x_196:
[----:B------:R-:W-:Y:S05]  /*aa90*/  BSYNC B0 ;  /* 0x0000000000007941 */ /* 0x000fea0003800000 */
.L_x_195:
[----:B------:R-:W-:Y:S05]  /*aaa0*/  BRA `(.L_x_197) ;  /* 0xffffff8c00b87947 */ /* 0x000fea000383ffff */
.L_x_79:
[----:B-1----:R-:W-:-:S04]  /*aab0*/  MOV R2, UR6 ;  /* 0x0000000600027c02 */ /* 0x002fc80008000f00 */
[----:B------:R1:W2:Y:S03]  /*aac0*/  SYNCS.PHASECHK.TRANS64.TRYWAIT P0, [R2+URZ+0x8], R3 ;  /* 0x00000803020075a7 */ /* 0x0002a600080011ff */
[----:B--2---:R-:W-:Y:S05]  /*aad0*/  @!P0 NANOSLEEP.SYNCS 0x989680 ;  /* 0x009896800000895d */ /* 0x004fea0003900000 */
[----:B------:R-:W2:Y:S02]  /*aae0*/  @!P0 SYNCS.PHASECHK.TRANS64 P0, [R2+URZ+0x8], R3 ;  /* 0x00000803020085a7 */ /* 0x000ea400080010ff */
[----:B--2---:R-:W-:Y:S05]  /*aaf0*/  @!P0 BRA `(.L_x_79) ;  /* 0xfffffffc00ec8947 */ /* 0x004fea000383ffff */
[----:B------:R-:W-:Y:S05]  /*ab00*/  BRA `(.L_x_78) ;  /* 0xffffff8c00bc7947 */ /* 0x000fea000383ffff */
.L_x_80:
[----:B-1----:R1:W2:Y:S02]  /*ab10*/  SYNCS.PHASECHK.TRANS64.TRYWAIT P0, [R0+URZ+0x150], R4 ;  /* 0x00015004000075a7 */ /* 0x0022a400080011ff */
[----:B--2---:R-:W-:Y:S05]  /*ab20*/  @!P0 NANOSLEEP.SYNCS 0x989680 ;  /* 0x009896800000895d */ /* 0x004fea0003900000 */
[----:B------:R-:W2:Y:S02]  /*ab30*/  @!P0 SYNCS.PHASECHK.TRANS64 P0, [R0+URZ+0x150], R4 ;  /* 0x00015004000085a7 */ /* 0x000ea400080010ff */
[----:B--2---:R-:W-:Y:S05]  /*ab40*/  @!P0 BRA `(.L_x_80) ;  /* 0xfffffffc00f08947 */ /* 0x004fea000383ffff */
[----:B------:R-:W-:Y:S05]  /*ab50*/  BRA `(.L_x_198) ;  /* 0xffffff9000987947 */ /* 0x000fea000383ffff */
.L_x_82:
[----:B------:R-:W-:-:S07]  /*ab60*/  MOV R0, UR10 ;  /* 0x0000000a00007c02 */ /* 0x000fce0008000f00 */
.L_x_199:
[----:B-1----:R1:W2:Y:S02]  /*ab70*/  SYNCS.PHASECHK.TRANS64.TRYWAIT P0, [R0+URZ+0x190], R4 ;  /* 0x00019004000075a7 */ /* 0x0022a400080011ff */
[----:B--2---:R-:W-:Y:S05]  /*ab80*/  @!P0 NANOSLEEP.SYNCS 0x989680 ;  /* 0x009896800000895d */ /* 0x004fea0003900000 */
[----:B------:R-:W2:Y:S02]  /*ab90*/  @!P0 SYNCS.PHASECHK.TRANS64 P0, [R0+URZ+0x190], R4 ;  /* 0x00019004000085a7 */ /* 0x000ea400080010ff */
[----:B--2---:R-:W-:Y:S05]  /*aba0*/  @!P0 BRA `(.L_x_199) ;  /* 0xfffffffc00f08947 */ /* 0x004fea000383ffff */
[----:B------:R-:W-:Y:S05]  /*abb0*/  BRA `(.L_x_200) ;  /* 0xffffff9000e47947 */ /* 0x000fea000383ffff */
.L_x_85:
[----:B------:R-:W-:Y:S07]  /*abc0*/  MOV R0, UR9 ;  /* 0x0000000900007c02 */ /* 0x000fee0008000f00 */
.L_x_201:
[----:B-1----:R1:W2:Y:S02]  /*abd0*/  SYNCS.PHASECHK.TRANS64.TRYWAIT P0, [R0+URZ], R4 ;  /* 0x00000004000075a7 */ /* 0x0022a400080011ff */
[----:B--2---:R-:W-:Y:S05]  /*abe0*/  @!P0 NANOSLEEP.SYNCS 0x989680 ;  /* 0x009896800000895d */ /* 0x004fea0003900000 */
[----:B------:R-:W2:Y:S02]  /*abf0*/  @!P0 SYNCS.PHASECHK.TRANS64 P0, [R0+URZ], R4 ;  /* 0x00000004000085a7 */ /* 0x000ea400080010ff */
[----:B--2---:R-:W-:Y:S05]  /*ac00*/  @!P0 BRA `(.L_x_201) ;  /* 0xfffffffc00f08947 */ /* 0x004fea000383ffff */
[----:B------:R-:W-:Y:S05]  /*ac10*/  BRA `(.L_x_84) ;  /* 0xffffff9000f87947 */ /* 0x000fea000383ffff */
.L_x_89:
[----:B-1----:R-:W-:-:S07]  /*ac20*/  MOV R0, UR7 ;  /* 0x0000000700007c02 */ /* 0x002fce0008000f00 */
.L_x_202:
[----:B-1----:R1:W2:Y:S02]  /*ac30*/  SYNCS.PHASECHK.TRANS64.TRYWAIT P0, [R0+URZ], R2 ;  /* 0x00000002000075a7 */ /* 0x0022a400080011ff */
[----:B--2---:R-:W-:Y:S05]  /*ac40*/  @!P0 NANOSLEEP.SYNCS 0x989680 ;  /* 0x009896800000895d */ /* 0x004fea0003900000 */
[----:B------:R-:W2:Y:S02]  /*ac50*/  @!P0 SYNCS.PHASECHK.TRANS64 P0, [R0+URZ], R2 ;  /* 0x00000002000085a7 */ /* 0x000ea400080010ff */
[----:B--2---:R-:W-:Y:S05]  /*ac60*/  @!P0 BRA `(.L_x_202) ;  /* 0xfffffffc00f08947 */ /* 0x004fea000383ffff */
[----:B------:R-:W-:Y:S05]  /*ac70*/  BRA `(.L_x_203) ;  /* 0xffffff9400c47947 */ /* 0x000fea000383ffff */
.L_x_90:
[----:B------:R-:W-:-:S07]  /*ac80*/  MOV R0, UR7 ;  /* 0x0000000700007c02 */ /* 0x000fce0008000f00 */
.L_x_204:
[----:B-1----:R1:W2:Y:S02]  /*ac90*/  SYNCS.PHASECHK.TRANS64.TRYWAIT P0, [R0+URZ], R3 ;  /* 0x00000003000075a7 */ /* 0x0022a400080011ff */
[----:B--2---:R-:W-:Y:S05]  /*aca0*/  @!P0 NANOSLEEP.SYNCS 0x989680 ;  /* 0x009896800000895d */ /* 0x004fea0003900000 */
[----:B------:R-:W2:Y:S02]  /*acb0*/  @!P0 SYNCS.PHASECHK.TRANS64 P0, [R0+URZ], R3 ;  /* 0x00000003000085a7 */ /* 0x000ea400080010ff */
[----:B--2---:R-:W-:Y:S05]  /*acc0*/  @!P0 BRA `(.L_x_204) ;  /* 0xfffffffc00f08947 */ /* 0x004fea000383ffff */
[----:B------:R-:W-:Y:S05]  /*acd0*/  BRA `(.L_x_205) ;  /* 0xffffff9400d07947 */ /* 0x000fea000383ffff */
.L_x_91:
[----:B------:R-:W-:-:S07]  /*ace0*/  MOV R0, UR7 ;  /* 0x0000000700007c02 */ /* 0x000fce0008000f00 */
.L_x_206:
[----:B-1----:R1:W2:Y:S02]  /*acf0*/  SYNCS.PHASECHK.TRANS64.TRYWAIT P0, [R0+URZ], R3 ;  /* 0x00000003000075a7 */ /* 0x0022a400080011ff */
[----:B--2---:R-:W-:Y:S05]  /*ad00*/  @!P0 NANOSLEEP.SYNCS 0x989680 ;  /* 0x009896800000895d */ /* 0x004fea0003900000 */
[----:B------:R-:W2:Y:S02]  /*ad10*/  @!P0 SYNCS.PHASECHK.TRANS64 P0, [R0+URZ], R3 ;  /* 0x00000003000085a7 */ /* 0x000ea400080010ff */
[----:B--2---:R-:W-:Y:S05]  /*ad20*/  @!P0 BRA `(.L_x_206) ;  /* 0xfffffffc00f08947 */ /* 0x004fea000383ffff */
[----:B------:R-:W-:Y:S05]  /*ad30*/  BRA `(.L_x_207) ;  /* 0xffffff9400dc7947 */ /* 0x000fea000383ffff */
.L_x_94:
[----:B------:R-:W-:-:S07]  /*ad40*/  MOV R0, UR8 ;  /* 0x0000000800007c02 */ /* 0x000fce0008000f00 */
.L_x_208:
[----:B-1----:R1:W2:Y:S02]  /*ad50*/  SYNCS.PHASECHK.TRANS64.TRYWAIT P1, [R0+URZ+0x1d0], R2 ;  /* 0x0001d002000075a7 */ /* 0x0022a400080211ff */
[----:B--2---:R-:W-:Y:S05]  /*ad60*/  @!P1 NANOSLEEP.SYNCS 0x989680 ;  /* 0x009896800000995d */ /* 0x004fea0003900000 */
[----:B------:R-:W2:Y:S02]  /*ad70*/  @!P1 SYNCS.PHASECHK.TRANS64 P1, [R0+URZ+0x1d0], R2 ;  /* 0x0001d002000095a7 */ /* 0x000ea400080210ff */
[----:B--2---:R-:W-:Y:S05]  /*ad80*/  @!P1 BRA `(.L_x_208) ;  /* 0xfffffffc00f09947 */ /* 0x004fea000383ffff */
[----:B------:R-:W-:Y:S05]  /*ad90*/  BRA `(.L_x_209) ;  /* 0xffffff9800287947 */ /* 0x000fea000383ffff */
.L_x_99:
[----:B--2---:R2:W4:Y:S02]  /*ada0*/  SYNCS.PHASECHK.TRANS64.TRYWAIT P0, [R0+URZ+0x150], R2 ;  /* 0x00015002000075a7 */ /* 0x00452400080011ff */
[----:B----4-:R-:W-:Y:S05]  /*adb0*/  @!P0 NANOSLEEP.SYNCS 0x989680 ;  /* 0x009896800000895d */ /* 0x010fea0003900000 */
[----:B------:R-:W4:Y:S02]  /*adc0*/  @!P0 SYNCS.PHASECHK.TRANS64 P0, [R0+URZ+0x150], R2 ;  /* 0x00015002000085a7 */ /* 0x000f2400080010ff */
[----:B----4-:R-:W-:Y:S05]  /*add0*/  @!P0 BRA `(.L_x_99) ;  /* 0xfffffffc00f08947 */ /* 0x010fea000383ffff */
[----:B------:R-:W-:Y:S05]  /*ade0*/  BRA `(.L_x_210) ;  /* 0xffffff9c003c7947 */ /* 0x000fea000383ffff */
.L_x_102:
[----:B------:R-:W-:Y:S07]  /*adf0*/  MOV R0, UR7 ;  /* 0x0000000700007c02 */ /* 0x000fee0008000f00 */
.L_x_211:
[----:B--2---:R2:W4:Y:S02]  /*ae00*/  SYNCS.PHASECHK.TRANS64.TRYWAIT P0, [R0+URZ+0x148], R2 ;  /* 0x00014802000075a7 */ /* 0x00452400080011ff */
[----:B----4-:R-:W-:Y:S05]  /*ae10*/  @!P0 NANOSLEEP.SYNCS 0x989680 ;  /* 0x009896800000895d */ /* 0x010fea0003900000 */
[----:B------:R-:W4:Y:S02]  /*ae20*/  @!P0 SYNCS.PHASECHK.TRANS64 P0, [R0+URZ+0x148], R2 ;  /* 0x00014802000085a7 */ /* 0x000f2400080010ff */
[----:B----4-:R-:W-:Y:S05]  /*ae30*/  @!P0 BRA `(.L_x_211) ;  /* 0xfffffffc00f08947 */ /* 0x010fea000383ffff */
[----:B------:R-:W-:Y:S05]  /*ae40*/  BRA `(.L_x_101) ;  /* 0xffffffa0001c7947 */ /* 0x000fea000383ffff */
.L_x_105:
[----:B------:R-:W-:Y:S07]  /*ae50*/  MOV R0, UR7 ;  /* 0x0000000700007c02 */ /* 0x000fee0008000f00 */
.L_x_212:
[----:B-1----:R1:W2:Y:S02]  /*ae60*/  SYNCS.PHASECHK.TRANS64.TRYWAIT P0, [R0+URZ+0x120], R14 ;  /* 0x0001200e000075a7 */ /* 0x0022a400080011ff */
[----:B--2---:R-:W-:Y:S05]  /*ae70*/  @!P0 NANOSLEEP.SYNCS 0x989680 ;  /* 0x009896800000895d */ /* 0x004fea0003900000 */
[----:B------:R-:W2:Y:S02]  /*ae80*/  @!P0 SYNCS.PHASECHK.TRANS64 P0, [R0+URZ+0x120], R14 ;  /* 0x0001200e000085a7 */ /* 0x000ea400080010ff */
[----:B--2---:R-:W-:Y:S05]  /*ae90*/  @!P0 BRA `(.L_x_212) ;  /* 0xfffffffc00f08947 */ /* 0x004fea000383ffff */
[----:B------:R-:W-:Y:S05]  /*aea0*/  BRA `(.L_x_213) ;  /* 0xffffffa000947947 */ /* 0x000fea000383ffff */
.L_x_106:
[----:B------:R-:W-:Y:S07]  /*aeb0*/  MOV R0, UR7 ;  /* 0x0000000700007c02 */ /* 0x000fee0008000f00 */
.L_x_214:
[----:B-1----:R1:W2:Y:S02]  /*aec0*/  SYNCS.PHASECHK.TRANS64.TRYWAIT P0, [R0+URZ+0x128], R14 ;  /* 0x0001280e000075a7 */ /* 0x0022a400080011ff */
[----:B--2---:R-:W-:Y:S05]  /*aed0*/  @!P0 NANOSLEEP.SYNCS 0x989680 ;  /* 0x009896800000895d */ /* 0x004fea0003900000 */
[----:B------:R-:W2:Y:S02]  /*aee0*/  @!P0 SYNCS.PHASECHK.TRANS64 P0, [R0+URZ+0x128], R14 ;  /* 0x0001280e000085a7 */ /* 0x000ea400080010ff */
[----:B--2---:R-:W-:Y:S05]  /*aef0*/  @!P0 BRA `(.L_x_214) ;  /* 0xfffffffc00f08947 */ /* 0x004fea000383ffff */
[----:B------:R-:W-:Y:S05]  /*af00*/  BRA `(.L_x_215) ;  /* 0xffffffa000ec7947 */ /* 0x000fea000383ffff */
.L_x_107:
[----:B------:R-:W-:Y:S07]  /*af10*/  MOV R0, UR7 ;  /* 0x0000000700007c02 */ /* 0x000fee0008000f00 */
.L_x_216:
[----:B-1----:R1:W2:Y:S02]  /*af20*/  SYNCS.PHASECHK.TRANS64.TRYWAIT P0, [R0+URZ+0x130], R14 ;  /* 0x0001300e000075a7 */ /* 0x0022a400080011ff */
[----:B--2---:R-:W-:Y:S05]  /*af30*/  @!P0 NANOSLEEP.SYNCS 0x989680 ;  /* 0x009896800000895d */ /* 0x004fea0003900000 */
[----:B------:R-:W2:Y:S02]  /*af40*/  @!P0 SYNCS.PHASECHK.TRANS64 P0, [R0+URZ+0x130], R14 ;  /* 0x0001300e000085a7 */ /* 0x000ea400080010ff */
[----:B--2---:R-:W-:Y:S05]  /*af50*/  @!P0 BRA `(.L_x_216) ;  /* 0xfffffffc00f08947 */ /* 0x004fea000383ffff */
[----:B------:R-:W-:Y:S05]  /*af60*/  BRA `(.L_x_217) ;  /* 0xffffffa400487947 */ /* 0x000fea000383ffff */
.L_x_108:
[----:B------:R-:W-:Y:S07]  /*af70*/  MOV R0, UR7 ;  /* 0x0000000700007c02 */ /* 0x000fee0008000f00 */
.L_x_218:
[----:B-1----:R1:W2:Y:S02]  /*af80*/  SYNCS.PHASECHK.TRANS64.TRYWAIT P0, [R0+URZ+0x138], R14 ;  /* 0x0001380e000075a7 */ /* 0x0022a400080011ff */
[----:B--2---:R-:W-:Y:S05]  /*af90*/  @!P0 NANOSLEEP.SYNCS 0x989680 ;  /* 0x009896800000895d */ /* 0x004fea0003900000 */
[----:B------:R-:W2:Y:S02]  /*afa0*/  @!P0 SYNCS.PHASECHK.TRANS64 P0, [R0+URZ+0x138], R14 ;  /* 0x0001380e000085a7 */ /* 0x000ea400080010ff */
[----:B--2---:R-:W-:Y:S05]  /*afb0*/  @!P0 BRA `(.L_x_218) ;  /* 0xfffffffc00f08947 */ /* 0x004fea000383ffff */
[----:B------:R-:W-:Y:S05]  /*afc0*/  BRA `(.L_x_219) ;  /* 0xffffffa400e87947 */ /* 0x000fea000383ffff */
.L_x_110:
[----:B------:R-:W-:-:S07]  /*afd0*/  MOV R0, UR7 ;  /* 0x0000000700007c02 */ /* 0x000fce0008000f00 */
.L_x_220:
[----:B-1----:R1:W4:Y:S02]  /*afe0*/  SYNCS.PHASECHK.TRANS64.TRYWAIT P0, [R0+URZ+0x120], R2 ;  /* 0x00012002000075a7 */ /* 0x00232400080011ff */
[----:B----4-:R-:W-:Y:S05]  /*aff0*/  @!P0 NANOSLEEP.SYNCS 0x989680 ;  /* 0x009896800000895d */ /* 0x010fea0003900000 */
[----:B------:R-:W4:Y:S02]  /*b000*/  @!P0 SYNCS.PHASECHK.TRANS64 P0, [R0+URZ+0x120], R2 ;  /* 0x00012002000085a7 */ /* 0x000f2400080010ff */
[----:B----4-:R-:W-:Y:S05]  /*b010*/  @!P0 BRA `(.L_x_220) ;  /* 0xfffffffc00f08947 */ /* 0x010fea000383ffff */
[----:B------:R-:W-:Y:S05]  /*b020*/  BRA `(.L_x_221) ;  /* 0xffffffa800707947 */ /* 0x000fea000383ffff */
.L_x_111:
[----:B-1----:R-:W-:-:S07]  /*b030*/  MOV R0, UR7 ;  /* 0x0000000700007c02 */ /* 0x002fce0008000f00 */
.L_x_222:
[----:B-1----:R1:W4:Y:S02]  /*b040*/  SYNCS.PHASECHK.TRANS64.TRYWAIT P0, [R0+URZ+0x128], R2 ;  /* 0x00012802000075a7 */ /* 0x00232400080011ff */
[----:B----4-:R-:W-:Y:S05]  /*b050*/  @!P0 NANOSLEEP.SYNCS 0x989680 ;  /* 0x009896800000895d */ /* 0x010fea0003900000 */
[----:B------:R-:W4:Y:S02]  /*b060*/  @!P0 SYNCS.PHASECHK.TRANS64 P0, [R0+URZ+0x128], R2 ;  /* 0x00012802000085a7 */ /* 0x000f2400080010ff */
[----:B----4-:R-:W-:Y:S05]  /*b070*/  @!P0 BRA `(.L_x_222) ;  /* 0xfffffffc00f08947 */ /* 0x010fea000383ffff */
[----:B------:R-:W-:Y:S05]  /*b080*/  BRA `(.L_x_223) ;  /* 0xffffffa800607947 */ /* 0x000fea000383ffff */
.L_x_112:
[----:B-1----:R-:W-:-:S07]  /*b090*/  MOV R0, UR7 ;  /* 0x0000000700007c02 */ /* 0x002fce0008000f00 */
.L_x_224:
[----:B-1----:R1:W4:Y:S02]  /*b0a0*/  SYNCS.PHASECHK.TRANS64.TRYWAIT P0, [R0+URZ+0x130], R2 ;  /* 0x00013002000075a7 */ /* 0x00232400080011ff */
[----:B----4-:R-:W-:Y:S05]  /*b0b0*/  @!P0 NANOSLEEP.SYNCS 0x989680 ;  /* 0x009896800000895d */ /* 0x010fea0003900000 */
[----:B------:R-:W4:Y:S02]  /*b0c0*/  @!P0 SYNCS.PHASECHK.TRANS64 P0, [R0+URZ+0x130], R2 ;  /* 0x00013002000085a7 */ /* 0x000f2400080010ff */
[----:B----4-:R-:W-:Y:S05]  /*b0d0*/  @!P0 BRA `(.L_x_224) ;  /* 0xfffffffc00f08947 */ /* 0x010fea000383ffff */
[----:B------:R-:W-:Y:S05]  /*b0e0*/  BRA `(.L_x_225) ;  /* 0xffffffa800507947 */ /* 0x000fea000383ffff */
.L_x_114:
[----:B--2---:R2:W3:Y:S02]  /*b0f0*/  SYNCS.PHASECHK.TRANS64.TRYWAIT P0, [R0+URZ+0x150], R2 ;  /* 0x00015002000075a7 */ /* 0x0044e400080011ff */
[----:B---3--:R-:W-:Y:S05]  /*b100*/  @!P0 NANOSLEEP.SYNCS 0x989680 ;  /* 0x009896800000895d */ /* 0x008fea0003900000 */
[----:B------:R-:W3:Y:S02]  /*b110*/  @!P0 SYNCS.PHASECHK.TRANS64 P0, [R0+URZ+0x150], R2 ;  /* 0x00015002000085a7 */ /* 0x000ee400080010ff */
[----:B---3--:R-:W-:Y:S05]  /*b120*/  @!P0 BRA `(.L_x_114) ;  /* 0xfffffffc00f08947 */ /* 0x008fea000383ffff */
[----:B------:R-:W-:Y:S05]  /*b130*/  BRA `(.L_x_226) ;  /* 0xffffffac00187947 */ /* 0x000fea000383ffff */
.L_x_125:
[----:B-1----:R1:W2:Y:S02]  /*b140*/  SYNCS.PHASECHK.TRANS64.TRYWAIT P1, [R3+URZ+0x100], R0 ;  /* 0x00010000030075a7 */ /* 0x0022a400080211ff */
[----:B--2---:R-:W-:Y:S05]  /*b150*/  @!P1 NANOSLEEP.SYNCS 0x989680 ;  /* 0x009896800000995d */ /* 0x004fea0003900000 */
[----:B------:R-:W2:Y:S02]  /*b160*/  @!P1 SYNCS.PHASECHK.TRANS64 P1, [R3+URZ+0x100], R0 ;  /* 0x00010000030095a7 */ /* 0x000ea400080210ff */
[----:B--2---:R-:W-:Y:S05]  /*b170*/  @!P1 BRA `(.L_x_125) ;  /* 0xfffffffc00f09947 */ /* 0x004fea000383ffff */
[----:B------:R-:W-:Y:S05]  /*b180*/  BRA `(.L_x_124) ;  /* 0xffffffb800307947 */ /* 0x000fea000383ffff */
.L_x_127:
[----:B-1----:R1:W2:Y:S02]  /*b190*/  SYNCS.PHASECHK.TRANS64.TRYWAIT P0, [R111+URZ+0x170], R4 ;  /* 0x000170046f0075a7 */ /* 0x0022a400080011ff */
[----:B--2---:R-:W-:Y:S05]  /*b1a0*/  @!P0 NANOSLEEP.SYNCS 0x989680 ;  /* 0x009896800000895d */ /* 0x004fea0003900000 */
[----:B------:R-:W2:Y:S02]  /*b1b0*/  @!P0 SYNCS.PHASECHK.TRANS64 P0, [R111+URZ+0x170], R4 ;  /* 0x000170046f0085a7 */ /* 0x000ea400080010ff */
[----:B--2---:R-:W-:Y:S05]  /*b1c0*/  @!P0 BRA `(.L_x_127) ;  /* 0xfffffffc00f08947 */ /* 0x004fea000383ffff */
[----:B------:R-:W-:Y:S05]  /*b1d0*/  BRA `(.L_x_126) ;  /* 0xffffffb800847947 */ /* 0x000fea000383ffff */
.L_x_135:
[----:B--2---:R2:W3:Y:S02]  /*b1e0*/  SYNCS.PHASECHK.TRANS64.TRYWAIT P0, [R0+URZ+0x100], R3 ;  /* 0x00010003000075a7 */ /* 0x0044e400080011ff */
[----:B---3--:R-:W-:Y:S05]  /*b1f0*/  @!P0 NANOSLEEP.SYNCS 0x989680 ;  /* 0x009896800000895d */ /* 0x008fea0003900000 */
[----:B------:R-:W3:Y:S02]  /*b200*/  @!P0 SYNCS.PHASECHK.TRANS64 P0, [R0+URZ+0x100], R3 ;  /* 0x00010003000085a7 */ /* 0x000ee400080010ff */
[----:B---3--:R-:W-:Y:S05]  /*b210*/  @!P0 BRA `(.L_x_135) ;  /* 0xfffffffc00f08947 */ /* 0x008fea000383ffff */
[----:B------:R-:W-:Y:S05]  /*b220*/  BRA `(.L_x_134) ;  /* 0xffffffc400887947 */ /* 0x000fea000383ffff */
.L_x_143:
[----:B--2---:R2:W3:Y:S02]  /*b230*/  SYNCS.PHASECHK.TRANS64.TRYWAIT P0, [R0+URZ+0x100], R4 ;  /* 0x00010004000075a7 */ /* 0x0044e400080011ff */
[----:B---3--:R-:W-:Y:S05]  /*b240*/  @!P0 NANOSLEEP.SYNCS 0x989680 ;  /* 0x009896800000895d */ /* 0x008fea0003900000 */
[----:B------:R-:W3:Y:S02]  /*b250*/  @!P0 SYNCS.PHASECHK.TRANS64 P0, [R0+URZ+0x100], R4 ;  /* 0x00010004000085a7 */ /* 0x000ee400080010ff */
[----:B---3--:R-:W-:Y:S05]  /*b260*/  @!P0 BRA `(.L_x_143) ;  /* 0xfffffffc00f08947 */ /* 0x008fea000383ffff */
[----:B------:R-:W-:Y:S05]  /*b270*/  BRA `(.L_x_142) ;  /* 0xffffffd000dc7947 */ /* 0x000fea000383ffff */
.L_x_151:
[----:B--2---:R2:W3:Y:S02]  /*b280*/  SYNCS.PHASECHK.TRANS64.TRYWAIT P0, [R0+URZ+0x100], R4 ;  /* 0x00010004000075a7 */ /* 0x0044e400080011ff */
[----:B---3--:R-:W-:Y:S05]  /*b290*/  @!P0 NANOSLEEP.SYNCS 0x989680 ;  /* 0x009896800000895d */ /* 0x008fea0003900000 */
[----:B------:R-:W3:Y:S02]  /*b2a0*/  @!P0 SYNCS.PHASECHK.TRANS64 P0, [R0+URZ+0x100], R4 ;  /* 0x00010004000085a7 */ /* 0x000ee400080010ff */
[----:B---3--:R-:W-:Y:S05]  /*b2b0*/  @!P0 BRA `(.L_x_151) ;  /* 0xfffffffc00f08947 */ /* 0x008fea000383ffff */
[----:B------:R-:W-:Y:S05]  /*b2c0*/  BRA `(.L_x_150) ;  /* 0xffffffe000387947 */ /* 0x000fea000383ffff */
        .weak           $__internal_0_$__cuda_sm10x_tcgen05_guardrail_trap_col_being_dealloced_not_returned_by_alloc
        .type           $__internal_0_$__cuda_sm10x_tcgen05_guardrail_trap_col_being_dealloced_not_returned_by_alloc,@function
        .size           $__internal_0_$__cuda_sm10x_tcgen05_guardrail_trap_col_being_dealloced_not_returned_by_alloc,($__internal_1_$__cuda_sm10x_tcgen05_guardrail_trap_phase_invalid_during_alloc - $__internal_0_$__cuda_sm10x_tcgen05_guardrail_trap_col_being_dealloced_not_returned_by_alloc)
$__internal_0_$__cuda_sm10x_tcgen05_guardrail_trap_col_being_dealloced_not_returned_by_alloc:
[----:B------:R-:W-:Y:S05]  /*b2d0*/  BPT.TRAP 0x1 ;  /* 0x000000040000795c */ /* 0x000fea0000300000 */
[----:B------:R-:W-:-:S04]  /*b2e0*/  HFMA2 R3, -RZ, RZ, 0, 0 ;  /* 0x00000000ff037431 */ /* 0x000fc800000001ff */
[----:B------:R-:W-:Y:S05]  /*b2f0*/  RET.REL.NODEC R2 `(_ZN7cutlass13device_kernelINS_4gemm6kernel13GemmUniversalIN4cute5tupleIJiiiiEEENS1_10collective13CollectiveMmaINS1_35MainloopSm100TmaUmmaWarpSpecializedILi16ELi2ELi4ENS5_IJNS4_1CILi2EEENSA_ILi1EEESC_EEEEENS5_IJNSA_ILi128EEENSA_ILi256EEENSA_ILi64EEEEEENS_12float_e4m3_tENS5_IJlSC_lEEESJ_SK_NS4_8TiledMMAINS4_8MMA_AtomIJNS4_10MMA_TraitsINS4_25SM100_MMA_F8F6F4_2x1SM_SSEJSJ_SJ_fSF_SG_NS4_17integral_constantINS4_4UMMA5MajorELSR_0EEESS_NSP_INSQ_7ScaleInELST_0EEESU_EEEEEENS4_6LayoutINS5_IJSC_SC_SC_EEENS5_IJNSA_ILi0EEESZ_SZ_EEEEENS5_IJNS4_10UnderscoreES12_S12_EEEEENS4_18SM100_TMA_2SM_LOADENS4_14ComposedLayoutINS4_7SwizzleILi2ELi4ELi3EEENS4_18smem_ptr_flag_bitsILi8EEENSX_INS5_IJNSA_ILi8EEESH_EEENS5_IJSH_SC_EEEEEEEvNS4_8identityES15_S1F_vS1G_EENS_8epilogue10collective18CollectiveEpilogueINS1I_23Sm100TmaWarpSpecializedILi4ELi2ELi32ELb0ELb0EEEJNS5_IJSH_SG_SH_EEENS5_IJNSX_ISH_SC_EENSX_INS5_IJNSA_ILi32EEESB_EEENS5_IJSC_SF_EEEEEEEESJ_SK_SJ_SK_NS1I_6fusion15FusionCallbacksIS1M_NS1U_17LinearCombinationISJ_fSJ_fLNS_15FloatRoundStyleE2EEES1N_S1T_JEEENS4_5SM1004TMEM4LOAD26SM100_TMEM_LOAD_32dp32b32xENS4_13SM90_TMA_LOADENS16_INS17_ILi1ELi4ELi3EEES1A_NSX_INS5_IJS1B_S1P_EEENS5_IJS1P_SC_EEEEEEENS4_39AutoVectorizingCopyWithAssumedAlignmentILi128EEENS4_14SM90_TMA_STOREES29_S2B_S2B_EEEvvEEEEvNT_6ParamsE) ;  /* 0xffffff4c02407950 */ /* 0x000fea0003c3ffff */
        .weak           $__internal_1_$__cuda_sm10x_tcgen05_guardrail_trap_phase_invalid_during_alloc
        .type           $__internal_1_$__cuda_sm10x_tcgen05_guardrail_trap_phase_invalid_during_alloc,@function
        .size           $__internal_1_$__cuda_sm10x_tcgen05_guardrail_trap_phase_invalid_during_alloc,($__internal_2_$__cuda_sm10x_tcgen05_guardrail_trap_unallocated_columns_being_dealloced - $__internal_1_$__cuda_sm10x_tcgen05_guardrail_trap_phase_invalid_during_alloc)
$__internal_1_$__cuda_sm10x_tcgen05_guardrail_trap_phase_invalid_during_alloc:
[----:B------:R-:W-:Y:S05]  /*b300*/  BPT.TRAP 0x1 ;  /* 0x000000040000795c */ /* 0x000fea0000300000 */
[----:B------:R-:W-:-:S04]  /*b310*/  MOV R3, 0x0 ;  /* 0x0000000000037802 */ /* 0x000fc80000000f00 */
[----:B------:R-:W-:Y:S05]  /*b320*/  RET.REL.NODEC R2 `(_ZN7cutlass13device_kernelINS_4gemm6kernel13GemmUniversalIN4cute5tupleIJiiiiEEENS1_10collective13CollectiveMmaINS1_35MainloopSm100TmaUmmaWarpSpecializedILi16ELi2ELi4ENS5_IJNS4_1CILi2EEENSA_ILi1EEESC_EEEEENS5_IJNSA_ILi128EEENSA_ILi256EEENSA_ILi64EEEEEENS_12float_e4m3_tENS5_IJlSC_lEEESJ_SK_NS4_8TiledMMAINS4_8MMA_AtomIJNS4_10MMA_TraitsINS4_25SM100_MMA_F8F6F4_2x1SM_SSEJSJ_SJ_fSF_SG_NS4_17integral_constantINS4_4UMMA5MajorELSR_0EEESS_NSP_INSQ_7ScaleInELST_0EEESU_EEEEEENS4_6LayoutINS5_IJSC_SC_SC_EEENS5_IJNSA_ILi0EEESZ_SZ_EEEEENS5_IJNS4_10UnderscoreES12_S12_EEEEENS4_18SM100_TMA_2SM_LOADENS4_14ComposedLayoutINS4_7SwizzleILi2ELi4ELi3EEENS4_18smem_ptr_flag_bitsILi8EEENSX_INS5_IJNSA_ILi8EEESH_EEENS5_IJSH_SC_EEEEEEEvNS4_8identityES15_S1F_vS1G_EENS_8epilogue10collective18CollectiveEpilogueINS1I_23Sm100TmaWarpSpecializedILi4ELi2ELi32ELb0ELb0EEEJNS5_IJSH_SG_SH_EEENS5_IJNSX_ISH_SC_EENSX_INS5_IJNSA_ILi32EEESB_EEENS5_IJSC_SF_EEEEEEEESJ_SK_SJ_SK_NS1I_6fusion15FusionCallbacksIS1M_NS1U_17LinearCombinationISJ_fSJ_fLNS_15FloatRoundStyleE2EEES1N_S1T_JEEENS4_5SM1004TMEM4LOAD26SM100_TMEM_LOAD_32dp32b32xENS4_13SM90_TMA_LOADENS16_INS17_ILi1ELi4ELi3EEES1A_NSX_INS5_IJS1B_S1P_EEENS5_IJS1P_SC_EEEEEEENS4_39AutoVectorizingCopyWithAssumedAlignmentILi128EEENS4_14SM90_TMA_STOREES29_S2B_S2B_EEEvvEEEEvNT_6ParamsE) ;  /* 0xffffff4c02347950 */ /* 0x000fea0003c3ffff */
        .weak           $__internal_2_$__cuda_sm10x_tcgen05_guardrail_trap_unallocated_columns_being_dealloced
        .type           $__internal_2_$__cuda_sm10x_tcgen05_guardrail_trap_unallocated_columns_being_dealloced,@function
        .size           $__internal_2_$__cuda_sm10x_tcgen05_guardrail_trap_unallocated_columns_being_dealloced,(.L_x_228 - $__internal_2_$__cuda_sm10x_tcgen05_guardrail_trap_unallocated_columns_being_dealloced)
$__internal_2_$__cuda_sm10x_tcgen05_guardrail_trap_unallocated_columns_being_dealloced:
[----:B------:R-:W-:Y:S05]  /*b330*/  BPT.TRAP 0x1 ;  /* 0x000000040000795c */ /* 0x000fea0000300000 */
[----:B------:R-:W-:-:S04]  /*b340*/  HFMA2 R3, -RZ, RZ, 0, 0 ;  /* 0x00000000ff037431 */ /* 0x000fc800000001ff */
[----:B------:R-:W-:Y:S05]  /*b350*/  RET.REL.NODEC R2 `(_ZN7cutlass13device_kernelINS_4gemm6kernel13GemmUniversalIN4cute5tupleIJiiiiEEENS1_10collective13CollectiveMmaINS1_35MainloopSm100TmaUmmaWarpSpecializedILi16ELi2ELi4ENS5_IJNS4_1CILi2EEENSA_ILi1EEESC_EEEEENS5_IJNSA_ILi128EEENSA_ILi256EEENSA_ILi64EEEEEENS_12float_e4m3_tENS5_IJlSC_lEEESJ_SK_NS4_8TiledMMAINS4_8MMA_AtomIJNS4_10MMA_TraitsINS4_25SM100_MMA_F8F6F4_2x1SM_SSEJSJ_SJ_fSF_SG_NS4_17integral_constantINS4_4UMMA5MajorELSR_0EEESS_NSP_INSQ_7ScaleInELST_0EEESU_EEEEEENS4_6LayoutINS5_IJSC_SC_SC_EEENS5_IJNSA_ILi0EEESZ_SZ_EEEEENS5_IJNS4_10UnderscoreES12_S12_EEEEENS4_18SM100_TMA_2SM_LOADENS4_14ComposedLayoutINS4_7SwizzleILi2ELi4ELi3EEENS4_18smem_ptr_flag_bitsILi8EEENSX_INS5_IJNSA_ILi8EEESH_EEENS5_IJSH_SC_EEEEEEEvNS4_8identityES15_S1F_vS1G_EENS_8epilogue10collective18CollectiveEpilogueINS1I_23Sm100TmaWarpSpecializedILi4ELi2ELi32ELb0ELb0EEEJNS5_IJSH_SG_SH_EEENS5_IJNSX_ISH_SC_EENSX_INS5_IJNSA_ILi32EEESB_EEENS5_IJSC_SF_EEEEEEEESJ_SK_SJ_SK_NS1I_6fusion15FusionCallbacksIS1M_NS1U_17LinearCombinationISJ_fSJ_fLNS_15FloatRoundStyleE2EEES1N_S1T_JEEENS4_5SM1004TMEM4LOAD26SM100_TMEM_LOAD_32dp32b32xENS4_13SM90_TMA_LOADENS16_INS17_ILi1ELi4ELi3EEES1A_NSX_INS5_IJS1B_S1P_EEENS5_IJS1P_SC_EEEEEEENS4_39AutoVectorizingCopyWithAssumedAlignmentILi128EEENS4_14SM90_TMA_STOREES29_S2B_S2B_EEEvvEEEEvNT_6ParamsE) ;  /* 0xffffff4c02287950 */ /* 0x000fea0003c3ffff */
.L_x_227:
[----:B------:R-:W-:-:S00]  /*b360*/  BRA `(.L_x_227) ;  /* 0xfffffffc00fc7947 */ /* 0x000fc0000383ffff */
[----:B------:R-:W-:-:S00]  /*b370*/  NOP ;  /* 0x0000000000007918 */ /* 0x000fc00000000000 */
        /* <DEDUP_REMOVED lines=8> */
.L_x_228:


//--------------------- .nv.global.init           --------------------------
	.section	.nv.global.init,"aw",@progbits
.nv.global.init:
	.type		$str$27,@object
	.size		$str$27,($str$28 - $str$27)
$str$27:
        /*0000*/ 	.byte	0x28, 0x61, 0x64, 0x64, 0x72, 0x65, 0x73, 0x73, 0x20, 0x26, 0x20, 0x6d, 0x61, 0x73, 0x6b, 0x29
        /*0010*/ 	.byte	0x20, 0x3d, 0x3d, 0x20, 0x30, 0x00
	.type		$str$28,@object
	.size		$str$28,($str$26 - $str$28)
$str$28:
        /*0016*/ 	.byte	0x2f, 0x74, 0x6d, 0x70, 0x2f, 0x63, 0x75, 0x74, 0x6c, 0x61, 0x73, 0x73, 0x5f, 0x73, 0x77, 0x65
        /*0026*/ 	.byte	0x65, 0x70, 0x5f, 0x73, 0x72, 0x63, 0x2f, 0x69, 0x6e, 0x63, 0x6c, 0x75, 0x64, 0x65, 0x2f, 0x63
        /*0036*/ 	.byte	0x75, 0x74, 0x65, 0x2f, 0x70, 0x6f, 0x69, 0x6e, 0x74, 0x65, 0x72, 0x5f, 0x66, 0x6c, 0x61, 0x67
        /*0046*/ 	.byte	0x67, 0x65, 0x64, 0x2e, 0x68, 0x70, 0x70, 0x00
	.type		$str$26,@object
	.size		$str$26,($str$25 - $str$26)
$str$26:
        /*004e*/ 	.byte	0x2f, 0x74, 0x6d, 0x70, 0x2f, 0x63, 0x75, 0x74, 0x6c, 0x61, 0x73, 0x73, 0x5f, 0x73, 0x77, 0x65
        /*005e*/ 	.byte	0x65, 0x70, 0x5f, 0x73, 0x72, 0x63, 0x2f, 0x69, 0x6e, 0x63, 0x6c, 0x75, 0x64, 0x65, 0x2f, 0x63
        /*006e*/ 	.byte	0x75, 0x74, 0x65, 0x2f, 0x61, 0x74, 0x6f, 0x6d, 0x2f, 0x63, 0x6f, 0x70, 0x79, 0x5f, 0x74, 0x72
        /*007e*/ 	.byte	0x61, 0x69, 0x74, 0x73, 0x5f, 0x73, 0x6d, 0x31, 0x30, 0x30, 0x2e, 0x68, 0x70, 0x70, 0x00
	.type		$str$25,@object
	.size		$str$25,(__unnamed_1 - $str$25)
$str$25:
        /*008d*/ 	.byte	0x28, 0x28, 0x75, 0x69, 0x6e, 0x74, 0x33, 0x32, 0x5f, 0x74, 0x28, 0x74, 0x68, 0x72, 0x65, 0x61
        /*009d*/ 	.byte	0x64, 0x49, 0x64, 0x78, 0x2e, 0x78, 0x29, 0x20, 0x2f, 0x20, 0x33, 0x32, 0x29, 0x20, 0x25, 0x20
        /*00ad*/ 	.byte	0x34, 0x29, 0x20, 0x3d, 0x3d, 0x20, 0x28, 0x28, 0x28, 0x74, 0x6d, 0x65, 0x6d, 0x5f, 0x61, 0x64
        /*00bd*/ 	.byte	0x64, 0x72, 0x20, 0x3e, 0x3e, 0x20, 0x31, 0x36, 0x29, 0x20, 0x2f, 0x20, 0x33, 0x32, 0x29, 0x20
        /*00cd*/ 	.byte	0x25, 0x20, 0x34, 0x29, 0x00
	.type		__unnamed_1,@object
	.size		__unnamed_1,(__unnamed_2 - __unnamed_1)
__unnamed_1:
        /*00d2*/ 	.byte	0x61, 0x75, 0x74, 0x6f, 0x20, 0x63, 0x75, 0x74, 0x65, 0x3a, 0x3a, 0x61, 0x73, 0x5f, 0x70, 0x6f
        /* <DEDUP_REMOVED lines=24> */
        /*0262*/ 	.byte	0x3a, 0x3a, 0x43, 0x3c, 0x34, 0x30, 0x39, 0x36, 0x3e, 0x3e, 0x3e, 0x3e, 0x5d, 0x00
	.type		__unnamed_2,@object
	.size		__unnamed_2,(__unnamed_3 - __unnamed_2)
__unnamed_2:
        /* <DEDUP_REMOVED lines=26> */
	.type		__unnamed_3,@object
	.size		__unnamed_3,(.L_3 - __unnamed_3)
__unnamed_3:
        /* <DEDUP_REMOVED lines=40> */
        /*068e*/ 	.byte	0x74, 0x65, 0x3a, 0x3a, 0x43, 0x3c, 0x30, 0x3e, 0x3e, 0x3e, 0x3e, 0x5d, 0x00
.L_3:


//--------------------- .nv.shared._ZN7cutlass13device_kernelINS_4gemm6kernel13GemmUniversalIN4cute5tupleIJiiiiEEENS1_10collective13CollectiveMmaINS1_35MainloopSm100TmaUmmaWarpSpecializedILi16ELi2ELi4ENS5_IJNS4_1CILi2EEENSA_ILi1EEESC_EEEEENS5_IJNSA_ILi128EEENSA_ILi256EEENSA_ILi64EEEEEENS_12float_e4m3_tENS5_IJlSC_lEEESJ_SK_NS4_8TiledMMAINS4_8MMA_AtomIJNS4_10MMA_TraitsINS4_25SM100_MMA_F8F6F4_2x1SM_SSEJSJ_SJ_fSF_SG_NS4_17integral_constantINS4_4UMMA5MajorELSR_0EEESS_NSP_INSQ_7ScaleInELST_0EEESU_EEEEEENS4_6LayoutINS5_IJSC_SC_SC_EEENS5_IJNSA_ILi0EEESZ_SZ_EEEEENS5_IJNS4_10UnderscoreES12_S12_EEEEENS4_18SM100_TMA_2SM_LOADENS4_14ComposedLayoutINS4_7SwizzleILi2ELi4ELi3EEENS4_18smem_ptr_flag_bitsILi8EEENSX_INS5_IJNSA_ILi8EEESH_EEENS5_IJSH_SC_EEEEEEEvNS4_8identityES15_S1F_vS1G_EENS_8epilogue10collective18CollectiveEpilogueINS1I_23Sm100TmaWarpSpecializedILi4ELi2ELi32ELb0ELb0EEEJNS5_IJSH_SG_SH_EEENS5_IJNSX_ISH_SC_EENSX_INS5_IJNSA_ILi32EEESB_EEENS5_IJSC_SF_EEEEEEEESJ_SK_SJ_SK_NS1I_6fusion15FusionCallbacksIS1M_NS1U_17LinearCombinationISJ_fSJ_fLNS_15FloatRoundStyleE2EEES1N_S1T_JEEENS4_5SM1004TMEM4LOAD26SM100_TMEM_LOAD_32dp32b32xENS4_13SM90_TMA_LOADENS16_INS17_ILi1ELi4ELi3EEES1A_NSX_INS5_IJS1B_S1P_EEENS5_IJS1P_SC_EEEEEEENS4_39AutoVectorizingCopyWithAssumedAlignmentILi128EEENS4_14SM90_TMA_STOREES29_S2B_S2B_EEEvvEEEEvNT_6ParamsE --------------------------
	.section	.nv.shared._ZN7cutlass13device_kernelINS_4gemm6kernel13GemmUniversalIN4cute5tupleIJiiiiEEENS1_10collective13CollectiveMmaINS1_35MainloopSm100TmaUmmaWarpSpecializedILi16ELi2ELi4ENS5_IJNS4_1CILi2EEENSA_ILi1EEESC_EEEEENS5_IJNSA_ILi128EEENSA_ILi256EEENSA_ILi64EEEEEENS_12float_e4m3_tENS5_IJlSC_lEEESJ_SK_NS4_8TiledMMAINS4_8MMA_AtomIJNS4_10MMA_TraitsINS4_25SM100_MMA_F8F6F4_2x1SM_SSEJSJ_SJ_fSF_SG_NS4_17integral_constantINS4_4UMMA5MajorELSR_0EEESS_NSP_INSQ_7ScaleInELST_0EEESU_EEEEEENS4_6LayoutINS5_IJSC_SC_SC_EEENS5_IJNSA_ILi0EEESZ_SZ_EEEEENS5_IJNS4_10UnderscoreES12_S12_EEEEENS4_18SM100_TMA_2SM_LOADENS4_14ComposedLayoutINS4_7SwizzleILi2ELi4ELi3EEENS4_18smem_ptr_flag_bitsILi8EEENSX_INS5_IJNSA_ILi8EEESH_EEENS5_IJSH_SC_EEEEEEEvNS4_8identityES15_S1F_vS1G_EENS_8epilogue10collective18CollectiveEpilogueINS1I_23Sm100TmaWarpSpecializedILi4ELi2ELi32ELb0ELb0EEEJNS5_IJSH_SG_SH_EEENS5_IJNSX_ISH_SC_EENSX_INS5_IJNSA_ILi32EEESB_EEENS5_IJSC_SF_EEEEEEEESJ_SK_SJ_SK_NS1I_6fusion15FusionCallbacksIS1M_NS1U_17LinearCombinationISJ_fSJ_fLNS_15FloatRoundStyleE2EEES1N_S1T_JEEENS4_5SM1004TMEM4LOAD26SM100_TMEM_LOAD_32dp32b32xENS4_13SM90_TMA_LOADENS16_INS17_ILi1ELi4ELi3EEES1A_NSX_INS5_IJS1B_S1P_EEENS5_IJS1P_SC_EEEEEEENS4_39AutoVectorizingCopyWithAssumedAlignmentILi128EEENS4_14SM90_TMA_STOREES29_S2B_S2B_EEEvvEEEEvNT_6ParamsE,"aw",@nobits
	.sectionflags	@""
	.align	16
	.zero		1024


//--------------------- .nv.shared.reserved.0     --------------------------
	.section	.nv.shared.reserved.0,"aw",@nobits
	.weak		__nv_reservedSMEM_offset_0_alias
	.size		__nv_reservedSMEM_offset_0_alias, 0, 64
	.other		__nv_reservedSMEM_offset_0_alias,@"STO_CUDA_RESERVED_SHARED STV_DEFAULT"
__nv_reservedSMEM_offset_0_alias:
	.zero		0
.nv.shared.reserved.0:
	.zero		64
	.weak		__nv_reservedSMEM_tcgen05_partition
	.type		__nv_reservedSMEM_tcgen05_partition,@object
	.size		__nv_reservedSMEM_tcgen05_partition,(.L_0 - __nv_reservedSMEM_tcgen05_partition)
__nv_reservedSMEM_tcgen05_partition:
	.zero		32
.L_0:


//--------------------- .nv.global                --------------------------
	.section	.nv.global,"aw",@nobits
.nv.global:
	.type		_ZN39_INTERNAL_d32cda48_4_k_cu_9a29a261_82724cute1_E,@object
	.size		_ZN39_INTERNAL_d32cda48_4_k_cu_9a29a261_82724cute1_E,(_ZN39_INTERNAL_d32cda48_4_k_cu_9a29a261_82724cuda3std3__45__cpo6cbeginE - _ZN39_INTERNAL_d32cda48_4_k_cu_9a29a261_82724cute1_E)
_ZN39_INTERNAL_d32cda48_4_k_cu_9a29a261_82724cute1_E:
	.zero		1
	.type		_ZN39_INTERNAL_d32cda48_4_k_cu_9a29a261_82724cuda3std3__45__cpo6cbeginE,@object
	.size		_ZN39_INTERNAL_d32cda48_4_k_cu_9a29a261_82724cuda3std3__45__cpo6cbeginE,(_ZN39_INTERNAL_d32cda48_4_k_cu_9a29a261_82724cuda3std3__48in_placeE - _ZN39_INTERNAL_d32cda48_4_k_cu_9a29a261_82724cuda3std3__45__cpo6cbeginE)
_ZN39_INTERNAL_d32cda48_4_k_cu_9a29a261_82724cuda3std3__45__cpo6cbeginE:
	.zero		1
	.type		_ZN39_INTERNAL_d32cda48_4_k_cu_9a29a261_82724cuda3std3__48in_placeE,@object
	.size		_ZN39_INTERNAL_d32cda48_4_k_cu_9a29a261_82724cuda3std3__48in_placeE,(_ZN39_INTERNAL_d32cda48_4_k_cu_9a29a261_82724cuda3std6ranges3__45__cpo9iter_moveE - _ZN39_INTERNAL_d32cda48_4_k_cu_9a29a261_82724cuda3std3__48in_placeE)
_ZN39_INTERNAL_d32cda48_4_k_cu_9a29a261_82724cuda3std3__48in_placeE:
	.zero		1
	.type		_ZN39_INTERNAL_d32cda48_4_k_cu_9a29a261_82724cuda3std6ranges3__45__cpo9iter_moveE,@object
	.size		_ZN39_INTERNAL_d32cda48_4_k_cu_9a29a261_82724cuda3std6ranges3__45__cpo9iter_moveE,(_ZN39_INTERNAL_d32cda48_4_k_cu_9a29a261_82724cuda3std3__45__cpo5beginE - _ZN39_INTERNAL_d32cda48_4_k_cu_9a29a261_82724cuda3std6ranges3__45__cpo9iter_moveE)
_ZN39_INTERNAL_d32cda48_4_k_cu_9a29a261_82724cuda3std6ranges3__45__cpo9iter_moveE:
	.zero		1
	.type		_ZN39_INTERNAL_d32cda48_4_k_cu_9a29a261_82724cuda3std3__45__cpo5beginE,@object
	.size		_ZN39_INTERNAL_d32cda48_4_k_cu_9a29a261_82724cuda3std3__45__cpo5beginE,(_ZN39_INTERNAL_d32cda48_4_k_cu_9a29a261_82724cuda3std3__441_GLOBAL__N__d32cda48_4_k_cu_9a29a261_82726ignoreE - _ZN39_INTERNAL_d32cda48_4_k_cu_9a29a261_82724cuda3std3__45__cpo5beginE)
_ZN39_INTERNAL_d32cda48_4_k_cu_9a29a261_82724cuda3std3__45__cpo5beginE:
	.zero		1
	.type		_ZN39_INTERNAL_d32cda48_4_k_cu_9a29a261_82724cuda3std3__441_GLOBAL__N__d32cda48_4_k_cu_9a29a261_82726ignoreE,@object
	.size		_ZN39_INTERNAL_d32cda48_4_k_cu_9a29a261_82724cuda3std3__441_GLOBAL__N__d32cda48_4_k_cu_9a29a261_82726ignoreE,(_ZN39_INTERNAL_d32cda48_4_k_cu_9a29a261_82724cute7productE - _ZN39_INTERNAL_d32cda48_4_k_cu_9a29a261_82724cuda3std3__441_GLOBAL__N__d32cda48_4_k_cu_9a29a261_82726ignoreE)
_ZN39_INTERNAL_d32cda48_4_k_cu_9a29a261_82724cuda3std3__441_GLOBAL__N__d32cda48_4_k_cu_9a29a261_82726ignoreE:
	.zero		1
	.type		_ZN39_INTERNAL_d32cda48_4_k_cu_9a29a261_82724cute7productE,@object
	.size		_ZN39_INTERNAL_d32cda48_4_k_cu_9a29a261_82724cute7productE,(_ZN39_INTERNAL_d32cda48_4_k_cu_9a29a261_82724cuda3std3__45__cpo3endE - _ZN39_INTERNAL_d32cda48_4_k_cu_9a29a261_82724cute7productE)
_ZN39_INTERNAL_d32cda48_4_k_cu_9a29a261_82724cute7productE:
	.zero		1
	.type		_ZN39_INTERNAL_d32cda48_4_k_cu_9a29a261_82724cuda3std3__45__cpo3endE,@object
	.size		_ZN39_INTERNAL_d32cda48_4_k_cu_9a29a261_82724cuda3std3__45__cpo3endE,(_ZN39_INTERNAL_d32cda48_4_k_cu_9a29a261_82724cuda3std3__419piecewise_constructE - _ZN39_INTERNAL_d32cda48_4_k_cu_9a29a261_82724cuda3std3__45__cpo3endE)
_ZN39_INTERNAL_d32cda48_4_k_cu_9a29a261_82724cuda3std3__45__cpo3endE:
	.zero		1
	.type		_ZN39_INTERNAL_d32cda48_4_k_cu_9a29a261_82724cuda3std3__419piecewise_constructE,@object
	.size		_ZN39_INTERNAL_d32cda48_4_k_cu_9a29a261_82724cuda3std3__419piecewise_constructE,(_ZN39_INTERNAL_d32cda48_4_k_cu_9a29a261_82724cuda3std3__45__cpo4cendE - _ZN39_INTERNAL_d32cda48_4_k_cu_9a29a261_82724cuda3std3__419piecewise_constructE)
_ZN39_INTERNAL_d32cda48_4_k_cu_9a29a261_82724cuda3std3__419piecewise_constructE:
	.zero		1
	.type		_ZN39_INTERNAL_d32cda48_4_k_cu_9a29a261_82724cuda3std3__45__cpo4cendE,@object
	.size		_ZN39_INTERNAL_d32cda48_4_k_cu_9a29a261_82724cuda3std3__45__cpo4cendE,(_ZN39_INTERNAL_d32cda48_4_k_cu_9a29a261_82724cuda3std6ranges3__45__cpo4swapE - _ZN39_INTERNAL_d32cda48_4_k_cu_9a29a261_82724cuda3std3__45__cpo4cendE)
_ZN39_INTERNAL_d32cda48_4_k_cu_9a29a261_82724cuda3std3__45__cpo4cendE:
	.zero		1
	.type		_ZN39_INTERNAL_d32cda48_4_k_cu_9a29a261_82724cuda3std6ranges3__45__cpo4swapE,@object
	.size		_ZN39_INTERNAL_d32cda48_4_k_cu_9a29a261_82724cuda3std6ranges3__45__cpo4swapE,(.L_11 - _ZN39_INTERNAL_d32cda48_4_k_cu_9a29a261_82724cuda3std6ranges3__45__cpo4swapE)
_ZN39_INTERNAL_d32cda48_4_k_cu_9a29a261_82724cuda3std6ranges3__45__cpo4swapE:
	.zero		1
.L_11:


//--------------------- .nv.constant0._ZN7cutlass13device_kernelINS_4gemm6kernel13GemmUniversalIN4cute5tupleIJiiiiEEENS1_10collective13CollectiveMmaINS1_35MainloopSm100TmaUmmaWarpSpecializedILi16ELi2ELi4ENS5_IJNS4_1CILi2EEENSA_ILi1EEESC_EEEEENS5_IJNSA_ILi128EEENSA_ILi256EEENSA_ILi64EEEEEENS_12float_e4m3_tENS5_IJlSC_lEEESJ_SK_NS4_8TiledMMAINS4_8MMA_AtomIJNS4_10MMA_TraitsINS4_25SM100_MMA_F8F6F4_2x1SM_SSEJSJ_SJ_fSF_SG_NS4_17integral_constantINS4_4UMMA5MajorELSR_0EEESS_NSP_INSQ_7ScaleInELST_0EEESU_EEEEEENS4_6LayoutINS5_IJSC_SC_SC_EEENS5_IJNSA_ILi0EEESZ_SZ_EEEEENS5_IJNS4_10UnderscoreES12_S12_EEEEENS4_18SM100_TMA_2SM_LOADENS4_14ComposedLayoutINS4_7SwizzleILi2ELi4ELi3EEENS4_18smem_ptr_flag_bitsILi8EEENSX_INS5_IJNSA_ILi8EEESH_EEENS5_IJSH_SC_EEEEEEEvNS4_8identityES15_S1F_vS1G_EENS_8epilogue10collective18CollectiveEpilogueINS1I_23Sm100TmaWarpSpecializedILi4ELi2ELi32ELb0ELb0EEEJNS5_IJSH_SG_SH_EEENS5_IJNSX_ISH_SC_EENSX_INS5_IJNSA_ILi32EEESB_EEENS5_IJSC_SF_EEEEEEEESJ_SK_SJ_SK_NS1I_6fusion15FusionCallbacksIS1M_NS1U_17LinearCombinationISJ_fSJ_fLNS_15FloatRoundStyleE2EEES1N_S1T_JEEENS4_5SM1004TMEM4LOAD26SM100_TMEM_LOAD_32dp32b32xENS4_13SM90_TMA_LOADENS16_INS17_ILi1ELi4ELi3EEES1A_NSX_INS5_IJS1B_S1P_EEENS5_IJS1P_SC_EEEEEEENS4_39AutoVectorizingCopyWithAssumedAlignmentILi128EEENS4_14SM90_TMA_STOREES29_S2B_S2B_EEEvvEEEEvNT_6ParamsE --------------------------
	.section	.nv.constant0._ZN7cutlass13device_kernelINS_4gemm6kernel13GemmUniversalIN4cute5tupleIJiiiiEEENS1_10collective13CollectiveMmaINS1_35MainloopSm100TmaUmmaWarpSpecializedILi16ELi2ELi4ENS5_IJNS4_1CILi2EEENSA_ILi1EEESC_EEEEENS5_IJNSA_ILi128EEENSA_ILi256EEENSA_ILi64EEEEEENS_12float_e4m3_tENS5_IJlSC_lEEESJ_SK_NS4_8TiledMMAINS4_8MMA_AtomIJNS4_10MMA_TraitsINS4_25SM100_MMA_F8F6F4_2x1SM_SSEJSJ_SJ_fSF_SG_NS4_17integral_constantINS4_4UMMA5MajorELSR_0EEESS_NSP_INSQ_7ScaleInELST_0EEESU_EEEEEENS4_6LayoutINS5_IJSC_SC_SC_EEENS5_IJNSA_ILi0EEESZ_SZ_EEEEENS5_IJNS4_10UnderscoreES12_S12_EEEEENS4_18SM100_TMA_2SM_LOADENS4_14ComposedLayoutINS4_7SwizzleILi2ELi4ELi3EEENS4_18smem_ptr_flag_bitsILi8EEENSX_INS5_IJNSA_ILi8EEESH_EEENS5_IJSH_SC_EEEEEEEvNS4_8identityES15_S1F_vS1G_EENS_8epilogue10collective18CollectiveEpilogueINS1I_23Sm100TmaWarpSpecializedILi4ELi2ELi32ELb0ELb0EEEJNS5_IJSH_SG_SH_EEENS5_IJNSX_ISH_SC_EENSX_INS5_IJNSA_ILi32EEESB_EEENS5_IJSC_SF_EEEEEEEESJ_SK_SJ_SK_NS1I_6fusion15FusionCallbacksIS1M_NS1U_17LinearCombinationISJ_fSJ_fLNS_15FloatRoundStyleE2EEES1N_S1T_JEEENS4_5SM1004TMEM4LOAD26SM100_TMEM_LOAD_32dp32b32xENS4_13SM90_TMA_LOADENS16_INS17_ILi1ELi4ELi3EEES1A_NSX_INS5_IJS1B_S1P_EEENS5_IJS1P_SC_EEEEEEENS4_39AutoVectorizingCopyWithAssumedAlignmentILi128EEENS4_14SM90_TMA_STOREES29_S2B_S2B_EEEvvEEEEvNT_6ParamsE,"a",@progbits
	.sectionflags	@""
	.align	4
.nv.constant0._ZN7cutlass13device_kernelINS_4gemm6kernel13GemmUniversalIN4cute5tupleIJiiiiEEENS1_10collective13CollectiveMmaINS1_35MainloopSm100TmaUmmaWarpSpecializedILi16ELi2ELi4ENS5_IJNS4_1CILi2EEENSA_ILi1EEESC_EEEEENS5_IJNSA_ILi128EEENSA_ILi256EEENSA_ILi64EEEEEENS_12float_e4m3_tENS5_IJlSC_lEEESJ_SK_NS4_8TiledMMAINS4_8MMA_AtomIJNS4_10MMA_TraitsINS4_25SM100_MMA_F8F6F4_2x1SM_SSEJSJ_SJ_fSF_SG_NS4_17integral_constantINS4_4UMMA5MajorELSR_0EEESS_NSP_INSQ_7ScaleInELST_0EEESU_EEEEEENS4_6LayoutINS5_IJSC_SC_SC_EEENS5_IJNSA_ILi0EEESZ_SZ_EEEEENS5_IJNS4_10UnderscoreES12_S12_EEEEENS4_18SM100_TMA_2SM_LOADENS4_14ComposedLayoutINS4_7SwizzleILi2ELi4ELi3EEENS4_18smem_ptr_flag_bitsILi8EEENSX_INS5_IJNSA_ILi8EEESH_EEENS5_IJSH_SC_EEEEEEEvNS4_8identityES15_S1F_vS1G_EENS_8epilogue10collective18CollectiveEpilogueINS1I_23Sm100TmaWarpSpecializedILi4ELi2ELi32ELb0ELb0EEEJNS5_IJSH_SG_SH_EEENS5_IJNSX_ISH_SC_EENSX_INS5_IJNSA_ILi32EEESB_EEENS5_IJSC_SF_EEEEEEEESJ_SK_SJ_SK_NS1I_6fusion15FusionCallbacksIS1M_NS1U_17LinearCombinationISJ_fSJ_fLNS_15FloatRoundStyleE2EEES1N_S1T_JEEENS4_5SM1004TMEM4LOAD26SM100_TMEM_LOAD_32dp32b32xENS4_13SM90_TMA_LOADENS16_INS17_ILi1ELi4ELi3EEES1A_NSX_INS5_IJS1B_S1P_EEENS5_IJS1P_SC_EEEEEEENS4_39AutoVectorizingCopyWithAssumedAlignmentILi128EEENS4_14SM90_TMA_STOREES29_S2B_S2B_EEEvvEEEEvNT_6ParamsE:
	.zero		2944


//--------------------- SYMBOLS --------------------------

	.type		.nv.reservedSmem.offset0,@object
	.size		.nv.reservedSmem.offset0,0x4
	.type		.nv.reservedSmem.cap,@object
	.size		.nv.reservedSmem.cap,0x4
	.type		__assertfail,@function
